	.target	sm_90a

	.elftype	@"ET_EXEC"


//--------------------- .note.nv.tkinfo           --------------------------
	.section	.note.nv.tkinfo,"",@"SHT_NOTE"
	.sectionflags	@"SHF_NOTE_NV_TKINFO"
	.tkinfo
        /*0018*/ 	.word	0x00000002
        /*0030*/ 	.string	""
        /*0030*/ 	.string	"ptxas"
        /*0030*/ 	.string	"Cuda compilation tools, release 13.0, V13.0.88"
        /*0030*/ 	.string	"Build cuda_13.0.r13.0/compiler.36424714_0"
        /*0030*/ 	.string	"-arch sm_90a -m 64 "



//--------------------- .note.nv.cuinfo           --------------------------
	.section	.note.nv.cuinfo,"",@"SHT_NOTE"
	.sectionflags	@"SHF_NOTE_NV_CUINFO"
        /*0018*/ 	.short	0x0002
        /*001a*/ 	.short	0x005a
        /*001c*/ 	.short	0x0082
	.zero		2


//--------------------- .nv.info                  --------------------------
	.section	.nv.info,"",@"SHT_CUDA_INFO"
	.align	4


	//----- nvinfo : EIATTR_REGCOUNT
	.align		4
        /*0000*/ 	.byte	0x04, 0x2f
        /*0002*/ 	.short	(.L_12 - .L_11)
	.align		4
.L_11:
        /*0004*/ 	.word	index@(_ZN7cutlass13device_kernelINS_4gemm6kernel13GemmUniversalIN4cute5tupleIJiiiiEEENS1_10collective13CollectiveMmaINS1_37MainloopSm90TmaGmmaWarpSpecializedFP8ILi9ENS5_IJNS4_1CILi2EEENSA_ILi4EEENSA_ILi1EEEEEENS1_35KernelTmaWarpSpecializedCooperativeEEENS5_IJNSA_ILi128EEENSA_ILi64EEESH_EEENS_12float_e4m3_tENS5_IJlSD_lEEESK_SL_NS4_8TiledMMAINS4_8MMA_AtomIJNS4_4SM904GMMA30MMA_64x64x32_F32E4M3E4M3_SS_TNILNSP_7ScaleInE1ELSR_1EEEEEENS4_6LayoutINS5_IJSB_SD_SD_EEENS5_IJSD_NSA_ILi0EEESW_EEEEENS5_IJNS4_10UnderscoreESZ_SZ_EEEEENS4_23SM90_TMA_LOAD_MULTICASTENS4_14ComposedLayoutINS4_7SwizzleILi3ELi4ELi3EEENS4_18smem_ptr_flag_bitsILi8EEENSU_INS5_IJNSA_ILi8EEESH_EEENS5_IJSH_SD_EEEEEEEvNS4_8identityES12_S1C_vS1D_EENS_8epilogue10collective6detail29Sm90TmaWarpSpecializedAdapterINS1G_15DefaultEpilogueISK_SL_SL_NS1F_6thread17LinearCombinationISK_Li1EffLNS1K_9ScaleType4KindE0ELNS_15FloatRoundStyleE2ESK_EENS1_15EpilogueDefaultEEEEEvvEEEEvNT_6ParamsE)
        /*0008*/ 	.word	0x000000a8


	//----- nvinfo : EIATTR_FRAME_SIZE
	.align		4
.L_12:
        /*000c*/ 	.byte	0x04, 0x11
        /*000e*/ 	.short	(.L_14 - .L_13)
	.align		4
.L_13:
        /*0010*/ 	.word	index@(_ZN7cutlass13device_kernelINS_4gemm6kernel13GemmUniversalIN4cute5tupleIJiiiiEEENS1_10collective13CollectiveMmaINS1_37MainloopSm90TmaGmmaWarpSpecializedFP8ILi9ENS5_IJNS4_1CILi2EEENSA_ILi4EEENSA_ILi1EEEEEENS1_35KernelTmaWarpSpecializedCooperativeEEENS5_IJNSA_ILi128EEENSA_ILi64EEESH_EEENS_12float_e4m3_tENS5_IJlSD_lEEESK_SL_NS4_8TiledMMAINS4_8MMA_AtomIJNS4_4SM904GMMA30MMA_64x64x32_F32E4M3E4M3_SS_TNILNSP_7ScaleInE1ELSR_1EEEEEENS4_6LayoutINS5_IJSB_SD_SD_EEENS5_IJSD_NSA_ILi0EEESW_EEEEENS5_IJNS4_10UnderscoreESZ_SZ_EEEEENS4_23SM90_TMA_LOAD_MULTICASTENS4_14ComposedLayoutINS4_7SwizzleILi3ELi4ELi3EEENS4_18smem_ptr_flag_bitsILi8EEENSU_INS5_IJNSA_ILi8EEESH_EEENS5_IJSH_SD_EEEEEEEvNS4_8identityES12_S1C_vS1D_EENS_8epilogue10collective6detail29Sm90TmaWarpSpecializedAdapterINS1G_15DefaultEpilogueISK_SL_SL_NS1F_6thread17LinearCombinationISK_Li1EffLNS1K_9ScaleType4KindE0ELNS_15FloatRoundStyleE2ESK_EENS1_15EpilogueDefaultEEEEEvvEEEEvNT_6ParamsE)
        /*0014*/ 	.word	0x00000000


	//----- nvinfo : EIATTR_MIN_STACK_SIZE
	.align		4
.L_14:
        /*0018*/ 	.byte	0x04, 0x12
        /*001a*/ 	.short	(.L_16 - .L_15)
	.align		4
.L_15:
        /*001c*/ 	.word	index@(_ZN7cutlass13device_kernelINS_4gemm6kernel13GemmUniversalIN4cute5tupleIJiiiiEEENS1_10collective13CollectiveMmaINS1_37MainloopSm90TmaGmmaWarpSpecializedFP8ILi9ENS5_IJNS4_1CILi2EEENSA_ILi4EEENSA_ILi1EEEEEENS1_35KernelTmaWarpSpecializedCooperativeEEENS5_IJNSA_ILi128EEENSA_ILi64EEESH_EEENS_12float_e4m3_tENS5_IJlSD_lEEESK_SL_NS4_8TiledMMAINS4_8MMA_AtomIJNS4_4SM904GMMA30MMA_64x64x32_F32E4M3E4M3_SS_TNILNSP_7ScaleInE1ELSR_1EEEEEENS4_6LayoutINS5_IJSB_SD_SD_EEENS5_IJSD_NSA_ILi0EEESW_EEEEENS5_IJNS4_10UnderscoreESZ_SZ_EEEEENS4_23SM90_TMA_LOAD_MULTICASTENS4_14ComposedLayoutINS4_7SwizzleILi3ELi4ELi3EEENS4_18smem_ptr_flag_bitsILi8EEENSU_INS5_IJNSA_ILi8EEESH_EEENS5_IJSH_SD_EEEEEEEvNS4_8identityES12_S1C_vS1D_EENS_8epilogue10collective6detail29Sm90TmaWarpSpecializedAdapterINS1G_15DefaultEpilogueISK_SL_SL_NS1F_6thread17LinearCombinationISK_Li1EffLNS1K_9ScaleType4KindE0ELNS_15FloatRoundStyleE2ESK_EENS1_15EpilogueDefaultEEEEEvvEEEEvNT_6ParamsE)
        /*0020*/ 	.word	0x00000000
.L_16:


//--------------------- .nv.compat                --------------------------
	.section	.nv.compat,"",@"SHT_CUDA_COMPAT_INFO"
	.align	4
        /*0000*/ 	.byte	0x02, 0x09, 0x01, 0x00, 0x02, 0x02, 0x04, 0x00, 0x02, 0x05, 0x05, 0x00, 0x03, 0x07, 0x01, 0x01
        /*0010*/ 	.byte	0x02, 0x03, 0x01, 0x00, 0x02, 0x06, 0x01, 0x00, 0x04, 0x0b, 0x08, 0x00, 0x00, 0x00, 0x00, 0x00
        /*0020*/ 	.byte	0x00, 0x00, 0x00, 0x00


//--------------------- .nv.info._ZN7cutlass13device_kernelINS_4gemm6kernel13GemmUniversalIN4cute5tupleIJiiiiEEENS1_10collective13CollectiveMmaINS1_37MainloopSm90TmaGmmaWarpSpecializedFP8ILi9ENS5_IJNS4_1CILi2EEENSA_ILi4EEENSA_ILi1EEEEEENS1_35KernelTmaWarpSpecializedCooperativeEEENS5_IJNSA_ILi128EEENSA_ILi64EEESH_EEENS_12float_e4m3_tENS5_IJlSD_lEEESK_SL_NS4_8TiledMMAINS4_8MMA_AtomIJNS4_4SM904GMMA30MMA_64x64x32_F32E4M3E4M3_SS_TNILNSP_7ScaleInE1ELSR_1EEEEEENS4_6LayoutINS5_IJSB_SD_SD_EEENS5_IJSD_NSA_ILi0EEESW_EEEEENS5_IJNS4_10UnderscoreESZ_SZ_EEEEENS4_23SM90_TMA_LOAD_MULTICASTENS4_14ComposedLayoutINS4_7SwizzleILi3ELi4ELi3EEENS4_18smem_ptr_flag_bitsILi8EEENSU_INS5_IJNSA_ILi8EEESH_EEENS5_IJSH_SD_EEEEEEEvNS4_8identityES12_S1C_vS1D_EENS_8epilogue10collective6detail29Sm90TmaWarpSpecializedAdapterINS1G_15DefaultEpilogueISK_SL_SL_NS1F_6thread17LinearCombinationISK_Li1EffLNS1K_9ScaleType4KindE0ELNS_15FloatRoundStyleE2ESK_EENS1_15EpilogueDefaultEEEEEvvEEEEvNT_6ParamsE --------------------------
	.section	.nv.info._ZN7cutlass13device_kernelINS_4gemm6kernel13GemmUniversalIN4cute5tupleIJiiiiEEENS1_10collective13CollectiveMmaINS1_37MainloopSm90TmaGmmaWarpSpecializedFP8ILi9ENS5_IJNS4_1CILi2EEENSA_ILi4EEENSA_ILi1EEEEEENS1_35KernelTmaWarpSpecializedCooperativeEEENS5_IJNSA_ILi128EEENSA_ILi64EEESH_EEENS_12float_e4m3_tENS5_IJlSD_lEEESK_SL_NS4_8TiledMMAINS4_8MMA_AtomIJNS4_4SM904GMMA30MMA_64x64x32_F32E4M3E4M3_SS_TNILNSP_7ScaleInE1ELSR_1EEEEEENS4_6LayoutINS5_IJSB_SD_SD_EEENS5_IJSD_NSA_ILi0EEESW_EEEEENS5_IJNS4_10UnderscoreESZ_SZ_EEEEENS4_23SM90_TMA_LOAD_MULTICASTENS4_14ComposedLayoutINS4_7SwizzleILi3ELi4ELi3EEENS4_18smem_ptr_flag_bitsILi8EEENSU_INS5_IJNSA_ILi8EEESH_EEENS5_IJSH_SD_EEEEEEEvNS4_8identityES12_S1C_vS1D_EENS_8epilogue10collective6detail29Sm90TmaWarpSpecializedAdapterINS1G_15DefaultEpilogueISK_SL_SL_NS1F_6thread17LinearCombinationISK_Li1EffLNS1K_9ScaleType4KindE0ELNS_15FloatRoundStyleE2ESK_EENS1_15EpilogueDefaultEEEEEvvEEEEvNT_6ParamsE,"",@"SHT_CUDA_INFO"
	.sectionflags	@""
	.align	4


	//----- nvinfo : EIATTR_CUDA_API_VERSION
	.align		4
        /*0000*/ 	.byte	0x04, 0x37
        /*0002*/ 	.short	(.L_18 - .L_17)
.L_17:
        /*0004*/ 	.word	0x00000082


	//----- nvinfo : EIATTR_KPARAM_INFO
	.align		4
.L_18:
        /*0008*/ 	.byte	0x04, 0x17
        /*000a*/ 	.short	(.L_20 - .L_19)
.L_19:
        /*000c*/ 	.word	0x00000000
        /*0010*/ 	.short	0x0000
        /*0012*/ 	.short	0x0070
        /*0014*/ 	.byte	0x00, 0xf0, 0x01, 0x10


	//----- nvinfo : EIATTR_SPARSE_MMA_MASK
	.align		4
.L_20:
        /*0018*/ 	.byte	0x03, 0x50
        /*001a*/ 	.short	0x0000


	//----- nvinfo : EIATTR_MAXREG_COUNT
	.align		4
        /*001c*/ 	.byte	0x03, 0x1b
        /*001e*/ 	.short	0x00a8


	//----- nvinfo : EIATTR_NUM_BARRIERS
	.align		4
        /*0020*/ 	.byte	0x02, 0x4c
        /*0022*/ 	.byte	0x01
	.zero		1


	//----- nvinfo : EIATTR_MERCURY_ISA_VERSION
	.align		4
        /*0024*/ 	.byte	0x03, 0x5f
        /*0026*/ 	.short	0x0101


	//----- nvinfo : EIATTR_INT_WARP_WIDE_INSTR_OFFSETS
	.align		4
        /*0028*/ 	.byte	0x04, 0x31
        /*002a*/ 	.short	(.L_22 - .L_21)


	//   ....[0]....
.L_21:
        /*002c*/ 	.word	0x00000540


	//   ....[1]....
        /*0030*/ 	.word	0x00000670


	//   ....[2]....
        /*0034*/ 	.word	0x00000750


	//----- nvinfo : EIATTR_COOP_GROUP_MASK_REGIDS
	.align		4
.L_22:
        /*0038*/ 	.byte	0x04, 0x29
        /*003a*/ 	.short	(.L_24 - .L_23)


	//   ....[0]....
.L_23:
        /*003c*/ 	.word	0xffffffff


	//   ....[1]....
        /*0040*/ 	.word	0xffffffff


	//   ....[2]....
        /*0044*/ 	.word	0xffffffff


	//   ....[3]....
        /*0048*/ 	.word	0xffffffff


	//   ....[4]....
        /*004c*/ 	.word	0xffffffff


	//   ....[5]....
        /*0050*/ 	.word	0xffffffff


	//----- nvinfo : EIATTR_COOP_GROUP_INSTR_OFFSETS
	.align		4
.L_24:
        /*0054*/ 	.byte	0x04, 0x28
        /*0056*/ 	.short	(.L_26 - .L_25)


	//   ....[0]....
.L_25:
        /*0058*/ 	.word	0x00000060


	//   ....[1]....
        /*005c*/ 	.word	0x00000070


	//   ....[2]....
        /*0060*/ 	.word	0x00000130


	//   ....[3]....
        /*0064*/ 	.word	0x000003a0


	//   ....[4]....
        /*0068*/ 	.word	0x000008c0


	//   ....[5]....
        /*006c*/ 	.word	0x00001330


	//----- nvinfo : EIATTR_REG_RECONFIG
	.align		4
.L_26:
        /*0070*/ 	.byte	0x01, 0x54
	.zero		2


	//----- nvinfo : EIATTR_MBARRIER_INSTR_OFFSETS
	.align		4
        /*0074*/ 	.byte	0x04, 0x39
        /*0076*/ 	.short	(.L_28 - .L_27)


	//   ....[0]....
.L_27:
        /*0078*/ 	.word	0x00000250
        /*007c*/ 	.word	0x000000ff
        /*0080*/ 	.word	0x00000000
        /*0084*/ 	.short	0x0100
        /*0086*/ 	.byte	0x08
	.zero		1


	//   ....[1]....
        /*0088*/ 	.word	0x00000260
        /*008c*/ 	.word	0x000000ff
        /*0090*/ 	.word	0x00000048
        /*0094*/ 	.short	0x0100
        /*0096*/ 	.byte	0x08
	.zero		1


	//   ....[2]....
        /*0098*/ 	.word	0x00000270
        /*009c*/ 	.word	0x000000ff
        /*00a0*/ 	.word	0x00000008
        /*00a4*/ 	.short	0x0100
        /*00a6*/ 	.byte	0x08
	.zero		1


	//   ....[3]....
        /*00a8*/ 	.word	0x00000280
        /*00ac*/ 	.word	0x000000ff
        /*00b0*/ 	.word	0x00000050
        /*00b4*/ 	.short	0x0100
        /*00b6*/ 	.byte	0x08
	.zero		1


	//   ....[4]....
        /*00b8*/ 	.word	0x00000290
        /*00bc*/ 	.word	0x000000ff
        /*00c0*/ 	.word	0x00000010
        /*00c4*/ 	.short	0x0100
        /*00c6*/ 	.byte	0x08
	.zero		1


	//   ....[5]....
        /*00c8*/ 	.word	0x000002a0
        /*00cc*/ 	.word	0x000000ff
        /*00d0*/ 	.word	0x00000058
        /*00d4*/ 	.short	0x0100
        /*00d6*/ 	.byte	0x08
	.zero		1


	//   ....[6]....
        /*00d8*/ 	.word	0x000002b0
        /*00dc*/ 	.word	0x000000ff
        /*00e0*/ 	.word	0x00000018
        /*00e4*/ 	.short	0x0100
        /*00e6*/ 	.byte	0x08
	.zero		1


	//   ....[7]....
        /*00e8*/ 	.word	0x000002c0
        /*00ec*/ 	.word	0x000000ff
        /*00f0*/ 	.word	0x00000060
        /*00f4*/ 	.short	0x0100
        /*00f6*/ 	.byte	0x08
	.zero		1


	//   ....[8]....
        /*00f8*/ 	.word	0x000002d0
        /*00fc*/ 	.word	0x000000ff
        /*0100*/ 	.word	0x00000020
        /*0104*/ 	.short	0x0100
        /*0106*/ 	.byte	0x08
	.zero		1


	//   ....[9]....
        /*0108*/ 	.word	0x000002e0
        /*010c*/ 	.word	0x000000ff
        /*0110*/ 	.word	0x00000068
        /*0114*/ 	.short	0x0100
        /*0116*/ 	.byte	0x08
	.zero		1


	//   ....[10]....
        /*0118*/ 	.word	0x000002f0
        /*011c*/ 	.word	0x000000ff
        /*0120*/ 	.word	0x00000028
        /*0124*/ 	.short	0x0100
        /*0126*/ 	.byte	0x08
	.zero		1


	//   ....[11]....
        /*0128*/ 	.word	0x00000300
        /*012c*/ 	.word	0x000000ff
        /*0130*/ 	.word	0x00000070
        /*0134*/ 	.short	0x0100
        /*0136*/ 	.byte	0x08
	.zero		1


	//   ....[12]....
        /*0138*/ 	.word	0x00000310
        /*013c*/ 	.word	0x000000ff
        /*0140*/ 	.word	0x00000030
        /*0144*/ 	.short	0x0100
        /*0146*/ 	.byte	0x08
	.zero		1


	//   ....[13]....
        /*0148*/ 	.word	0x00000320
        /*014c*/ 	.word	0x000000ff
        /*0150*/ 	.word	0x00000078
        /*0154*/ 	.short	0x0100
        /*0156*/ 	.byte	0x08
	.zero		1


	//   ....[14]....
        /*0158*/ 	.word	0x00000330
        /*015c*/ 	.word	0x000000ff
        /*0160*/ 	.word	0x00000038
        /*0164*/ 	.short	0x0100
        /*0166*/ 	.byte	0x08
	.zero		1


	//   ....[15]....
        /*0168*/ 	.word	0x00000340
        /*016c*/ 	.word	0x000000ff
        /*0170*/ 	.word	0x00000080
        /*0174*/ 	.short	0x0100
        /*0176*/ 	.byte	0x08
	.zero		1


	//   ....[16]....
        /*0178*/ 	.word	0x00000350
        /*017c*/ 	.word	0x000000ff
        /*0180*/ 	.word	0x00000040
        /*0184*/ 	.short	0x0100
        /*0186*/ 	.byte	0x08
	.zero		1


	//   ....[17]....
        /*0188*/ 	.word	0x00000360
        /*018c*/ 	.word	0x000000ff
        /*0190*/ 	.word	0x00000088
        /*0194*/ 	.short	0x0100
        /*0196*/ 	.byte	0x08
	.zero		1


	//   ....[18]....
        /*0198*/ 	.word	0x000007d0
        /*019c*/ 	.word	0x000000ff
        /*01a0*/ 	.word	0x000000a0
        /*01a4*/ 	.short	0x0100
        /*01a6*/ 	.byte	0x06
	.zero		1


	//   ....[19]....
        /*01a8*/ 	.word	0x00000860
        /*01ac*/ 	.word	0x000000ff
        /*01b0*/ 	.word	0x000000a8
        /*01b4*/ 	.short	0x0100
        /*01b6*/ 	.byte	0x06
	.zero		1


	//   ....[20]....
        /*01b8*/ 	.word	0x00001670
        /*01bc*/ 	.word	0x000000ff
        /*01c0*/ 	.word	0x00000000
        /*01c4*/ 	.short	0x010a
        /*01c6*/ 	.byte	0x06
	.zero		1


	//   ....[21]....
        /*01c8*/ 	.word	0x000016b0
        /*01cc*/ 	.word	0x000000ff
        /*01d0*/ 	.word	0x00000000
        /*01d4*/ 	.short	0x010a
        /*01d6*/ 	.byte	0x06
	.zero		1


	//   ....[22]....
        /*01d8*/ 	.word	0x00001db0
        /*01dc*/ 	.word	0x000000ff
        /*01e0*/ 	.word	0x00000000
        /*01e4*/ 	.short	0x010a
        /*01e6*/ 	.byte	0x0c
	.zero		1


	//   ....[23]....
        /*01e8*/ 	.word	0x00001df0
        /*01ec*/ 	.word	0x000000ff
        /*01f0*/ 	.word	0x00000000
        /*01f4*/ 	.short	0x010a
        /*01f6*/ 	.byte	0x0c
	.zero		1


	//   ....[24]....
        /*01f8*/ 	.word	0x000022e0
        /*01fc*/ 	.word	0x0000000a
        /*0200*/ 	.word	0x00000000
        /*0204*/ 	.short	0x0101
        /*0206*/ 	.byte	0x3f
	.zero		1


	//   ....[25]....
        /*0208*/ 	.word	0x00002780
        /*020c*/ 	.word	0x00000008
        /*0210*/ 	.word	0x00000000
        /*0214*/ 	.short	0x0101
        /*0216*/ 	.byte	0x3f
	.zero		1


	//   ....[26]....
        /*0218*/ 	.word	0x00006110
        /*021c*/ 	.word	0x00000014
        /*0220*/ 	.word	0x00000048
        /*0224*/ 	.short	0x010a
        /*0226*/ 	.byte	0x3f
	.zero		1


	//   ....[27]....
        /*0228*/ 	.word	0x000064b0
        /*022c*/ 	.word	0x00000008
        /*0230*/ 	.word	0x000000a8
        /*0234*/ 	.short	0x0101
        /*0236*/ 	.byte	0x3f
	.zero		1


	//   ....[28]....
        /*0238*/ 	.word	0x00006bd0
        /*023c*/ 	.word	0x00000006
        /*0240*/ 	.word	0x00000000
        /*0244*/ 	.short	0x010a
        /*0246*/ 	.byte	0x3f
	.zero		1


	//   ....[29]....
        /*0248*/ 	.word	0x00006c50
        /*024c*/ 	.word	0x00000007
        /*0250*/ 	.word	0x00000000
        /*0254*/ 	.short	0x010a
        /*0256*/ 	.byte	0x3f
	.zero		1


	//   ....[30]....
        /*0258*/ 	.word	0x00006ce0
        /*025c*/ 	.word	0x00000006
        /*0260*/ 	.word	0x00000000
        /*0264*/ 	.short	0x010a
        /*0266*/ 	.byte	0x3f
	.zero		1


	//   ....[31]....
        /*0268*/ 	.word	0x00006d70
        /*026c*/ 	.word	0x00000009
        /*0270*/ 	.word	0x00000000
        /*0274*/ 	.short	0x010a
        /*0276*/ 	.byte	0x3f
	.zero		1


	//   ....[32]....
        /*0278*/ 	.word	0x00006e00
        /*027c*/ 	.word	0x00000006
        /*0280*/ 	.word	0x00000000
        /*0284*/ 	.short	0x010a
        /*0286*/ 	.byte	0x3f
	.zero		1


	//   ....[33]....
        /*0288*/ 	.word	0x00006e90
        /*028c*/ 	.word	0x00000009
        /*0290*/ 	.word	0x00000000
        /*0294*/ 	.short	0x010a
        /*0296*/ 	.byte	0x3f
	.zero		1


	//   ....[34]....
        /*0298*/ 	.word	0x00006f20
        /*029c*/ 	.word	0x0000000a
        /*02a0*/ 	.word	0x00000000
        /*02a4*/ 	.short	0x010a
        /*02a6*/ 	.byte	0x3f
	.zero		1


	//   ....[35]....
        /*02a8*/ 	.word	0x00006fb0
        /*02ac*/ 	.word	0x0000000b
        /*02b0*/ 	.word	0x00000000
        /*02b4*/ 	.short	0x010a
        /*02b6*/ 	.byte	0x3f
	.zero		1


	//   ....[36]....
        /*02b8*/ 	.word	0x00007040
        /*02bc*/ 	.word	0x00000003
        /*02c0*/ 	.word	0x00000000
        /*02c4*/ 	.short	0x010a
        /*02c6*/ 	.byte	0x3f
	.zero		1


	//   ....[37]....
        /*02c8*/ 	.word	0x000070b0
        /*02cc*/ 	.word	0x00000009
        /*02d0*/ 	.word	0x00000000
        /*02d4*/ 	.short	0x010a
        /*02d6*/ 	.byte	0x3f
	.zero		1


	//   ....[38]....
        /*02d8*/ 	.word	0x00007110
        /*02dc*/ 	.word	0x0000000b
        /*02e0*/ 	.word	0x00000000
        /*02e4*/ 	.short	0x010a
        /*02e6*/ 	.byte	0x3f
	.zero		1


	//   ....[39]....
        /*02e8*/ 	.word	0x000071e0
        /*02ec*/ 	.word	0x00000014
        /*02f0*/ 	.word	0x00000048
        /*02f4*/ 	.short	0x010a
        /*02f6*/ 	.byte	0x3f
	.zero		1


	//   ....[40]....
        /*02f8*/ 	.word	0x000072b0
        /*02fc*/ 	.word	0x00000006
        /*0300*/ 	.word	0x00000000
        /*0304*/ 	.short	0x010a
        /*0306*/ 	.byte	0x3f
	.zero		1


	//   ....[41]....
        /*0308*/ 	.word	0x00007300
        /*030c*/ 	.word	0x00000007
        /*0310*/ 	.word	0x00000000
        /*0314*/ 	.short	0x010a
        /*0316*/ 	.byte	0x3f
	.zero		1


	//   ....[42]....
        /*0318*/ 	.word	0x00007350
        /*031c*/ 	.word	0x00000006
        /*0320*/ 	.word	0x00000000
        /*0324*/ 	.short	0x010a
        /*0326*/ 	.byte	0x3f
	.zero		1


	//   ....[43]....
        /*0328*/ 	.word	0x000073a0
        /*032c*/ 	.word	0x00000009
        /*0330*/ 	.word	0x00000000
        /*0334*/ 	.short	0x010a
        /*0336*/ 	.byte	0x3f
	.zero		1


	//   ....[44]....
        /*0338*/ 	.word	0x000073f0
        /*033c*/ 	.word	0x00000006
        /*0340*/ 	.word	0x00000000
        /*0344*/ 	.short	0x010a
        /*0346*/ 	.byte	0x3f
	.zero		1


	//   ....[45]....
        /*0348*/ 	.word	0x00007440
        /*034c*/ 	.word	0x00000009
        /*0350*/ 	.word	0x00000000
        /*0354*/ 	.short	0x010a
        /*0356*/ 	.byte	0x3f
	.zero		1


	//   ....[46]....
        /*0358*/ 	.word	0x00007490
        /*035c*/ 	.word	0x0000000a
        /*0360*/ 	.word	0x00000000
        /*0364*/ 	.short	0x010a
        /*0366*/ 	.byte	0x3f
	.zero		1


	//   ....[47]....
        /*0368*/ 	.word	0x000074e0
        /*036c*/ 	.word	0x0000000b
        /*0370*/ 	.word	0x00000000
        /*0374*/ 	.short	0x010a
        /*0376*/ 	.byte	0x3f
	.zero		1


	//----- nvinfo : EIATTR_NUM_MBARRIERS
	.align		4
.L_28:
        /*0378*/ 	.byte	0x03, 0x38
        /*037a*/ 	.short	0x0014


	//----- nvinfo : EIATTR_EXIT_INSTR_OFFSETS
	.align		4
        /*037c*/ 	.byte	0x04, 0x1c
        /*037e*/ 	.short	(.L_30 - .L_29)


	//   ....[0]....
.L_29:
        /*0380*/ 	.word	0x00000a20


	//   ....[1]....
        /*0384*/ 	.word	0x00001200


	//   ....[2]....
        /*0388*/ 	.word	0x00005750


	//   ....[3]....
        /*038c*/ 	.word	0x00005cb0


	//   ....[4]....
        /*0390*/ 	.word	0x00007090


	//----- nvinfo : EIATTR_MAX_THREADS
	.align		4
.L_30:
        /*0394*/ 	.byte	0x04, 0x05
        /*0396*/ 	.short	(.L_32 - .L_31)
.L_31:
        /*0398*/ 	.word	0x00000180
        /*039c*/ 	.word	0x00000001
        /*03a0*/ 	.word	0x00000001


	//----- nvinfo : EIATTR_CRS_STACK_SIZE
	.align		4
.L_32:
        /*03a4*/ 	.byte	0x04, 0x1e
        /*03a6*/ 	.short	(.L_34 - .L_33)
.L_33:
        /*03a8*/ 	.word	0x00000000


	//----- nvinfo : EIATTR_CBANK_PARAM_SIZE
	.align		4
.L_34:
        /*03ac*/ 	.byte	0x03, 0x19
        /*03ae*/ 	.short	0x0470


	//----- nvinfo : EIATTR_PARAM_CBANK
	.align		4
        /*03b0*/ 	.byte	0x04, 0x0a
        /*03b2*/ 	.short	(.L_36 - .L_35)
	.align		4
.L_35:
        /*03b4*/ 	.word	index@(.nv.constant0._ZN7cutlass13device_kernelINS_4gemm6kernel13GemmUniversalIN4cute5tupleIJiiiiEEENS1_10collective13CollectiveMmaINS1_37MainloopSm90TmaGmmaWarpSpecializedFP8ILi9ENS5_IJNS4_1CILi2EEENSA_ILi4EEENSA_ILi1EEEEEENS1_35KernelTmaWarpSpecializedCooperativeEEENS5_IJNSA_ILi128EEENSA_ILi64EEESH_EEENS_12float_e4m3_tENS5_IJlSD_lEEESK_SL_NS4_8TiledMMAINS4_8MMA_AtomIJNS4_4SM904GMMA30MMA_64x64x32_F32E4M3E4M3_SS_TNILNSP_7ScaleInE1ELSR_1EEEEEENS4_6LayoutINS5_IJSB_SD_SD_EEENS5_IJSD_NSA_ILi0EEESW_EEEEENS5_IJNS4_10UnderscoreESZ_SZ_EEEEENS4_23SM90_TMA_LOAD_MULTICASTENS4_14ComposedLayoutINS4_7SwizzleILi3ELi4ELi3EEENS4_18smem_ptr_flag_bitsILi8EEENSU_INS5_IJNSA_ILi8EEESH_EEENS5_IJSH_SD_EEEEEEEvNS4_8identityES12_S1C_vS1D_EENS_8epilogue10collective6detail29Sm90TmaWarpSpecializedAdapterINS1G_15DefaultEpilogueISK_SL_SL_NS1F_6thread17LinearCombinationISK_Li1EffLNS1K_9ScaleType4KindE0ELNS_15FloatRoundStyleE2ESK_EENS1_15EpilogueDefaultEEEEEvvEEEEvNT_6ParamsE)
        /*03b8*/ 	.short	0x0210
        /*03ba*/ 	.short	0x0470


	//----- nvinfo : EIATTR_SW_WAR
	.align		4
.L_36:
        /*03bc*/ 	.byte	0x04, 0x36
        /*03be*/ 	.short	(.L_38 - .L_37)
.L_37:
        /*03c0*/ 	.word	0x00000008
.L_38:


//--------------------- .nv.callgraph             --------------------------
	.section	.nv.callgraph,"",@"SHT_CUDA_CALLGRAPH"
	.align	4
	.sectionentsize	8
	.align		4
        /*0000*/ 	.word	0x00000000
	.align		4
        /*0004*/ 	.word	0xffffffff
	.align		4
        /*0008*/ 	.word	0x00000000
	.align		4
        /*000c*/ 	.word	0xfffffffe
	.align		4
        /*0010*/ 	.word	0x00000000
	.align		4
        /*0014*/ 	.word	0xfffffffd
	.align		4
        /*0018*/ 	.word	0x00000000
	.align		4
        /*001c*/ 	.word	0xfffffffc


//--------------------- .nv.constant4             --------------------------
	.section	.nv.constant4,"a",@progbits
	.align	8
	.align		8
.nv.constant4:
        /*0000*/ 	.dword	_ZN40_INTERNAL_43c984a0_4_k_cu_83915027_297304cuda3std3__45__cpo5beginE
	.align		8
        /*0008*/ 	.dword	_ZN40_INTERNAL_43c984a0_4_k_cu_83915027_297304cuda3std3__45__cpo3endE
	.align		8
        /*0010*/ 	.dword	_ZN40_INTERNAL_43c984a0_4_k_cu_83915027_297304cuda3std3__45__cpo6cbeginE
	.align		8
        /*0018*/ 	.dword	_ZN40_INTERNAL_43c984a0_4_k_cu_83915027_297304cuda3std3__45__cpo4cendE
	.align		8
        /*0020*/ 	.dword	_ZN40_INTERNAL_43c984a0_4_k_cu_83915027_297304cuda3std3__442_GLOBAL__N__43c984a0_4_k_cu_83915027_297306ignoreE
	.align		8
        /*0028*/ 	.dword	_ZN40_INTERNAL_43c984a0_4_k_cu_83915027_297304cuda3std3__419piecewise_constructE
	.align		8
        /*0030*/ 	.dword	_ZN40_INTERNAL_43c984a0_4_k_cu_83915027_297304cuda3std3__48in_placeE
	.align		8
        /*0038*/ 	.dword	_ZN40_INTERNAL_43c984a0_4_k_cu_83915027_297304cuda3std6ranges3__45__cpo4swapE
	.align		8
        /*0040*/ 	.dword	_ZN40_INTERNAL_43c984a0_4_k_cu_83915027_297304cuda3std6ranges3__45__cpo9iter_moveE
	.align		8
        /*0048*/ 	.dword	_ZN40_INTERNAL_43c984a0_4_k_cu_83915027_297304cute7productE
	.align		8
        /*0050*/ 	.dword	_ZN40_INTERNAL_43c984a0_4_k_cu_83915027_297304cute1_E


//--------------------- .text._ZN7cutlass13device_kernelINS_4gemm6kernel13GemmUniversalIN4cute5tupleIJiiiiEEENS1_10collective13CollectiveMmaINS1_37MainloopSm90TmaGmmaWarpSpecializedFP8ILi9ENS5_IJNS4_1CILi2EEENSA_ILi4EEENSA_ILi1EEEEEENS1_35KernelTmaWarpSpecializedCooperativeEEENS5_IJNSA_ILi128EEENSA_ILi64EEESH_EEENS_12float_e4m3_tENS5_IJlSD_lEEESK_SL_NS4_8TiledMMAINS4_8MMA_AtomIJNS4_4SM904GMMA30MMA_64x64x32_F32E4M3E4M3_SS_TNILNSP_7ScaleInE1ELSR_1EEEEEENS4_6LayoutINS5_IJSB_SD_SD_EEENS5_IJSD_NSA_ILi0EEESW_EEEEENS5_IJNS4_10UnderscoreESZ_SZ_EEEEENS4_23SM90_TMA_LOAD_MULTICASTENS4_14ComposedLayoutINS4_7SwizzleILi3ELi4ELi3EEENS4_18smem_ptr_flag_bitsILi8EEENSU_INS5_IJNSA_ILi8EEESH_EEENS5_IJSH_SD_EEEEEEEvNS4_8identityES12_S1C_vS1D_EENS_8epilogue10collective6detail29Sm90TmaWarpSpecializedAdapterINS1G_15DefaultEpilogueISK_SL_SL_NS1F_6thread17LinearCombinationISK_Li1EffLNS1K_9ScaleType4KindE0ELNS_15FloatRoundStyleE2ESK_EENS1_15EpilogueDefaultEEEEEvvEEEEvNT_6ParamsE --------------------------
	.section	.text._ZN7cutlass13device_kernelINS_4gemm6kernel13GemmUniversalIN4cute5tupleIJiiiiEEENS1_10collective13CollectiveMmaINS1_37MainloopSm90TmaGmmaWarpSpecializedFP8ILi9ENS5_IJNS4_1CILi2EEENSA_ILi4EEENSA_ILi1EEEEEENS1_35KernelTmaWarpSpecializedCooperativeEEENS5_IJNSA_ILi128EEENSA_ILi64EEESH_EEENS_12float_e4m3_tENS5_IJlSD_lEEESK_SL_NS4_8TiledMMAINS4_8MMA_AtomIJNS4_4SM904GMMA30MMA_64x64x32_F32E4M3E4M3_SS_TNILNSP_7ScaleInE1ELSR_1EEEEEENS4_6LayoutINS5_IJSB_SD_SD_EEENS5_IJSD_NSA_ILi0EEESW_EEEEENS5_IJNS4_10UnderscoreESZ_SZ_EEEEENS4_23SM90_TMA_LOAD_MULTICASTENS4_14ComposedLayoutINS4_7SwizzleILi3ELi4ELi3EEENS4_18smem_ptr_flag_bitsILi8EEENSU_INS5_IJNSA_ILi8EEESH_EEENS5_IJSH_SD_EEEEEEEvNS4_8identityES12_S1C_vS1D_EENS_8epilogue10collective6detail29Sm90TmaWarpSpecializedAdapterINS1G_15DefaultEpilogueISK_SL_SL_NS1F_6thread17LinearCombinationISK_Li1EffLNS1K_9ScaleType4KindE0ELNS_15FloatRoundStyleE2ESK_EENS1_15EpilogueDefaultEEEEEvvEEEEvNT_6ParamsE,"ax",@progbits
	.align	128
.text._ZN7cutlass13device_kernelINS_4gemm6kernel13GemmUniversalIN4cute5tupleIJiiiiEEENS1_10collective13CollectiveMmaINS1_37MainloopSm90TmaGmmaWarpSpecializedFP8ILi9ENS5_IJNS4_1CILi2EEENSA_ILi4EEENSA_ILi1EEEEEENS1_35KernelTmaWarpSpecializedCooperativeEEENS5_IJNSA_ILi128EEENSA_ILi64EEESH_EEENS_12float_e4m3_tENS5_IJlSD_lEEESK_SL_NS4_8TiledMMAINS4_8MMA_AtomIJNS4_4SM904GMMA30MMA_64x64x32_F32E4M3E4M3_SS_TNILNSP_7ScaleInE1ELSR_1EEEEEENS4_6LayoutINS5_IJSB_SD_SD_EEENS5_IJSD_NSA_ILi0EEESW_EEEEENS5_IJNS4_10UnderscoreESZ_SZ_EEEEENS4_23SM90_TMA_LOAD_MULTICASTENS4_14ComposedLayoutINS4_7SwizzleILi3ELi4ELi3EEENS4_18smem_ptr_flag_bitsILi8EEENSU_INS5_IJNSA_ILi8EEESH_EEENS5_IJSH_SD_EEEEEEEvNS4_8identityES12_S1C_vS1D_EENS_8epilogue10collective6detail29Sm90TmaWarpSpecializedAdapterINS1G_15DefaultEpilogueISK_SL_SL_NS1F_6thread17LinearCombinationISK_Li1EffLNS1K_9ScaleType4KindE0ELNS_15FloatRoundStyleE2ESK_EENS1_15EpilogueDefaultEEEEEvvEEEEvNT_6ParamsE:
        .type           _ZN7cutlass13device_kernelINS_4gemm6kernel13GemmUniversalIN4cute5tupleIJiiiiEEENS1_10collective13CollectiveMmaINS1_37MainloopSm90TmaGmmaWarpSpecializedFP8ILi9ENS5_IJNS4_1CILi2EEENSA_ILi4EEENSA_ILi1EEEEEENS1_35KernelTmaWarpSpecializedCooperativeEEENS5_IJNSA_ILi128EEENSA_ILi64EEESH_EEENS_12float_e4m3_tENS5_IJlSD_lEEESK_SL_NS4_8TiledMMAINS4_8MMA_AtomIJNS4_4SM904GMMA30MMA_64x64x32_F32E4M3E4M3_SS_TNILNSP_7ScaleInE1ELSR_1EEEEEENS4_6LayoutINS5_IJSB_SD_SD_EEENS5_IJSD_NSA_ILi0EEESW_EEEEENS5_IJNS4_10UnderscoreESZ_SZ_EEEEENS4_23SM90_TMA_LOAD_MULTICASTENS4_14ComposedLayoutINS4_7SwizzleILi3ELi4ELi3EEENS4_18smem_ptr_flag_bitsILi8EEENSU_INS5_IJNSA_ILi8EEESH_EEENS5_IJSH_SD_EEEEEEEvNS4_8identityES12_S1C_vS1D_EENS_8epilogue10collective6detail29Sm90TmaWarpSpecializedAdapterINS1G_15DefaultEpilogueISK_SL_SL_NS1F_6thread17LinearCombinationISK_Li1EffLNS1K_9ScaleType4KindE0ELNS_15FloatRoundStyleE2ESK_EENS1_15EpilogueDefaultEEEEEvvEEEEvNT_6ParamsE,@function
        .size           _ZN7cutlass13device_kernelINS_4gemm6kernel13GemmUniversalIN4cute5tupleIJiiiiEEENS1_10collective13CollectiveMmaINS1_37MainloopSm90TmaGmmaWarpSpecializedFP8ILi9ENS5_IJNS4_1CILi2EEENSA_ILi4EEENSA_ILi1EEEEEENS1_35KernelTmaWarpSpecializedCooperativeEEENS5_IJNSA_ILi128EEENSA_ILi64EEESH_EEENS_12float_e4m3_tENS5_IJlSD_lEEESK_SL_NS4_8TiledMMAINS4_8MMA_AtomIJNS4_4SM904GMMA30MMA_64x64x32_F32E4M3E4M3_SS_TNILNSP_7ScaleInE1ELSR_1EEEEEENS4_6LayoutINS5_IJSB_SD_SD_EEENS5_IJSD_NSA_ILi0EEESW_EEEEENS5_IJNS4_10UnderscoreESZ_SZ_EEEEENS4_23SM90_TMA_LOAD_MULTICASTENS4_14ComposedLayoutINS4_7SwizzleILi3ELi4ELi3EEENS4_18smem_ptr_flag_bitsILi8EEENSU_INS5_IJNSA_ILi8EEESH_EEENS5_IJSH_SD_EEEEEEEvNS4_8identityES12_S1C_vS1D_EENS_8epilogue10collective6detail29Sm90TmaWarpSpecializedAdapterINS1G_15DefaultEpilogueISK_SL_SL_NS1F_6thread17LinearCombinationISK_Li1EffLNS1K_9ScaleType4KindE0ELNS_15FloatRoundStyleE2ESK_EENS1_15EpilogueDefaultEEEEEvvEEEEvNT_6ParamsE,(.L_x_153 - _ZN7cutlass13device_kernelINS_4gemm6kernel13GemmUniversalIN4cute5tupleIJiiiiEEENS1_10collective13CollectiveMmaINS1_37MainloopSm90TmaGmmaWarpSpecializedFP8ILi9ENS5_IJNS4_1CILi2EEENSA_ILi4EEENSA_ILi1EEEEEENS1_35KernelTmaWarpSpecializedCooperativeEEENS5_IJNSA_ILi128EEENSA_ILi64EEESH_EEENS_12float_e4m3_tENS5_IJlSD_lEEESK_SL_NS4_8TiledMMAINS4_8MMA_AtomIJNS4_4SM904GMMA30MMA_64x64x32_F32E4M3E4M3_SS_TNILNSP_7ScaleInE1ELSR_1EEEEEENS4_6LayoutINS5_IJSB_SD_SD_EEENS5_IJSD_NSA_ILi0EEESW_EEEEENS5_IJNS4_10UnderscoreESZ_SZ_EEEEENS4_23SM90_TMA_LOAD_MULTICASTENS4_14ComposedLayoutINS4_7SwizzleILi3ELi4ELi3EEENS4_18smem_ptr_flag_bitsILi8EEENSU_INS5_IJNSA_ILi8EEESH_EEENS5_IJSH_SD_EEEEEEEvNS4_8identityES12_S1C_vS1D_EENS_8epilogue10collective6detail29Sm90TmaWarpSpecializedAdapterINS1G_15DefaultEpilogueISK_SL_SL_NS1F_6thread17LinearCombinationISK_Li1EffLNS1K_9ScaleType4KindE0ELNS_15FloatRoundStyleE2ESK_EENS1_15EpilogueDefaultEEEEEvvEEEEvNT_6ParamsE)
        .other          _ZN7cutlass13device_kernelINS_4gemm6kernel13GemmUniversalIN4cute5tupleIJiiiiEEENS1_10collective13CollectiveMmaINS1_37MainloopSm90TmaGmmaWarpSpecializedFP8ILi9ENS5_IJNS4_1CILi2EEENSA_ILi4EEENSA_ILi1EEEEEENS1_35KernelTmaWarpSpecializedCooperativeEEENS5_IJNSA_ILi128EEENSA_ILi64EEESH_EEENS_12float_e4m3_tENS5_IJlSD_lEEESK_SL_NS4_8TiledMMAINS4_8MMA_AtomIJNS4_4SM904GMMA30MMA_64x64x32_F32E4M3E4M3_SS_TNILNSP_7ScaleInE1ELSR_1EEEEEENS4_6LayoutINS5_IJSB_SD_SD_EEENS5_IJSD_NSA_ILi0EEESW_EEEEENS5_IJNS4_10UnderscoreESZ_SZ_EEEEENS4_23SM90_TMA_LOAD_MULTICASTENS4_14ComposedLayoutINS4_7SwizzleILi3ELi4ELi3EEENS4_18smem_ptr_flag_bitsILi8EEENSU_INS5_IJNSA_ILi8EEESH_EEENS5_IJSH_SD_EEEEEEEvNS4_8identityES12_S1C_vS1D_EENS_8epilogue10collective6detail29Sm90TmaWarpSpecializedAdapterINS1G_15DefaultEpilogueISK_SL_SL_NS1F_6thread17LinearCombinationISK_Li1EffLNS1K_9ScaleType4KindE0ELNS_15FloatRoundStyleE2ESK_EENS1_15EpilogueDefaultEEEEEvvEEEEvNT_6ParamsE,@"STO_CUDA_ENTRY STV_DEFAULT"
_ZN7cutlass13device_kernelINS_4gemm6kernel13GemmUniversalIN4cute5tupleIJiiiiEEENS1_10collective13CollectiveMmaINS1_37MainloopSm90TmaGmmaWarpSpecializedFP8ILi9ENS5_IJNS4_1CILi2EEENSA_ILi4EEENSA_ILi1EEEEEENS1_35KernelTmaWarpSpecializedCooperativeEEENS5_IJNSA_ILi128EEENSA_ILi64EEESH_EEENS_12float_e4m3_tENS5_IJlSD_lEEESK_SL_NS4_8TiledMMAINS4_8MMA_AtomIJNS4_4SM904GMMA30MMA_64x64x32_F32E4M3E4M3_SS_TNILNSP_7ScaleInE1ELSR_1EEEEEENS4_6LayoutINS5_IJSB_SD_SD_EEENS5_IJSD_NSA_ILi0EEESW_EEEEENS5_IJNS4_10UnderscoreESZ_SZ_EEEEENS4_23SM90_TMA_LOAD_MULTICASTENS4_14ComposedLayoutINS4_7SwizzleILi3ELi4ELi3EEENS4_18smem_ptr_flag_bitsILi8EEENSU_INS5_IJNSA_ILi8EEESH_EEENS5_IJSH_SD_EEEEEEEvNS4_8identityES12_S1C_vS1D_EENS_8epilogue10collective6detail29Sm90TmaWarpSpecializedAdapterINS1G_15DefaultEpilogueISK_SL_SL_NS1F_6thread17LinearCombinationISK_Li1EffLNS1K_9ScaleType4KindE0ELNS_15FloatRoundStyleE2ESK_EENS1_15EpilogueDefaultEEEEEvvEEEEvNT_6ParamsE:
[----:B------:R-:W-:Y:S01]  /*0000*/  LDC R1, c[0x0][0x28] ;  /* 0x00000a00ff017b82 */ /* 0x000fe20000000800 */
[----:B------:R-:W0:Y:S01]  /*0010*/  S2R R0, SR_TID.X ;  /* 0x0000000000007919 */ /* 0x000e220000002100 */
[----:B------:R-:W-:Y:S01]  /*0020*/  ELECT P0, URZ, PT ;  /* 0x00000000003f782f */ /* 0x000fe20003800000 */
[----:B------:R-:W-:Y:S01]  /*0030*/  BSSY B0, `(.L_x_0) ;  /* 0x000000f000007945 */ /* 0x000fe20003800000 */
[--C-:B0-----:R-:W-:Y:S02]  /*0040*/  SHF.R.U32.HI R2, RZ, 0x5, R0.reuse ;  /* 0x00000005ff027819 */ /* 0x101fe40000011600 */
[----:B------:R-:W-:-:S03]  /*0050*/  SHF.R.U32.HI R3, RZ, 0x7, R0 ;  /* 0x00000007ff037819 */ /* 0x000fc60000011600 */
[----:B------:R-:W0:Y:S04]  /*0060*/  SHFL.IDX PT, R7, R2, RZ, 0x1f ;  /* 0x00001fff02077589 */ /* 0x000e2800000e0000 */
[----:B------:R1:W2:Y:S01]  /*0070*/  SHFL.IDX PT, R4, R3, RZ, 0x1f ;  /* 0x00001fff03047589 */ /* 0x0002a200000e0000 */
[----:B0-----:R-:W-:-:S13]  /*0080*/  ISETP.NE.OR P0, PT, R7, RZ, !P0 ;  /* 0x000000ff0700720c */ /* 0x001fda0004705670 */
[----:B-12---:R-:W-:Y:S05]  /*0090*/  @P0 BRA `(.L_x_1) ;  /* 0x0000000000200947 */ /* 0x006fea0003800000 */
[----:B------:R-:W-:Y:S02]  /*00a0*/  ULDC.64 UR4, c[0x0][0x198] ;  /* 0x0000660000047ab9 */ /* 0x000fe40000000a00 */
[----:B------:R-:W-:Y:S02]  /*00b0*/  UIADD3 UR6, UP0, UR4, 0xf0, URZ ;  /* 0x000000f004067890 */ /* 0x000fe4000ff1e03f */
[----:B------:R-:W-:Y:S02]  /*00c0*/  UIADD3 UR4, UP1, UR4, 0x1f0, URZ ;  /* 0x000001f004047890 */ /* 0x000fe4000ff3e03f */
[----:B------:R-:W-:Y:S02]  /*00d0*/  UIADD3.X UR7, URZ, UR5, URZ, UP0, !UPT ;  /* 0x000000053f077290 */ /* 0x000fe400087fe43f */
[----:B------:R-:W-:-:S07]  /*00e0*/  UIADD3.X UR5, URZ, UR5, URZ, UP1, !UPT ;  /* 0x000000053f057290 */ /* 0x000fce0008ffe43f */
[----:B------:R0:W-:Y:S02]  /*00f0*/  UTMACCTL.PF [UR6] ;  /* 0x00000000060079b9 */ /* 0x0001e40008040000 */
[----:B------:R0:W-:Y:S02]  /*0100*/  UTMACCTL.PF [UR4] ;  /* 0x00000000040079b9 */ /* 0x0001e40008040000 */
[----:B0-----:R-:W-:Y:S01]  /*0110*/  NOP ;  /* 0x0000000000007918 */ /* 0x001fe20000000000 */
.L_x_1:
[----:B------:R-:W-:Y:S05]  /*0120*/  BSYNC B0 ;  /* 0x0000000000007941 */ /* 0x000fea0003800000 */
.L_x_0:
[----:B------:R-:W0:Y:S02]  /*0130*/  SHFL.IDX PT, R3, R2, RZ, 0x1f ;  /* 0x00001fff02037589 */ /* 0x000e2400000e0000 */
[----:B0-----:R-:W-:-:S13]  /*0140*/  ISETP.NE.AND P0, PT, R3, RZ, PT ;  /* 0x000000ff0300720c */ /* 0x001fda0003f05270 */
[----:B------:R-:W-:Y:S05]  /*0150*/  @P0 BRA `(.L_x_2) ;  /* 0x00000000008c0947 */ /* 0x000fea0003800000 */
[----:B------:R-:W-:Y:S01]  /*0160*/  ELECT P0, URZ, PT ;  /* 0x00000000003f782f */ /* 0x000fe20003800000 */
[----:B------:R-:W-:-:S12]  /*0170*/  BSSY B0, `(.L_x_2) ;  /* 0x0000021000007945 */ /* 0x000fd80003800000 */
[----:B------:R-:W-:Y:S05]  /*0180*/  @!P0 BRA `(.L_x_3) ;  /* 0x00000000007c8947 */ /* 0x000fea0003800000 */
[----:B------:R-:W0:Y:S01]  /*0190*/  S2UR UR8, SR_CgaCtaId ;  /* 0x00000000000879c3 */ /* 0x000e220000008800 */
[----:B------:R-:W-:Y:S01]  /*01a0*/  UMOV UR4, 0x400 ;  /* 0x0000040000047882 */ /* 0x000fe20000000000 */
[----:B------:R-:W-:Y:S01]  /*01b0*/  UMOV UR5, 0x1 ;  /* 0x0000000100057882 */ /* 0x000fe20000000000 */
[----:B------:R-:W-:Y:S02]  /*01c0*/  UMOV UR6, 0xa ;  /* 0x0000000a00067882 */ /* 0x000fe40000000000 */
[----:B------:R-:W-:-:S04]  /*01d0*/  UIADD3 UR6, -UR6, 0x100000, URZ ;  /* 0x0010000006067890 */ /* 0x000fc8000fffe13f */
[----:B------:R-:W-:Y:S02]  /*01e0*/  USHF.L.U32 UR7, UR6, 0xb, URZ ;  /* 0x0000000b06077899 */ /* 0x000fe4000800063f */
[----:B------:R-:W-:Y:S02]  /*01f0*/  USHF.L.U32 UR6, UR6, 0x1, URZ ;  /* 0x0000000106067899 */ /* 0x000fe4000800063f */
[----:B0-----:R-:W-:Y:S02]  /*0200*/  ULEA UR8, UR8, UR4, 0x18 ;  /* 0x0000000408087291 */ /* 0x001fe4000f8ec03f */
[----:B------:R-:W-:-:S04]  /*0210*/  UIADD3 UR4, -UR5, 0x100000, URZ ;  /* 0x0010000005047890 */ /* 0x000fc8000fffe13f */
[----:B------:R-:W-:Y:S02]  /*0220*/  USHF.L.U32 UR5, UR4, 0xb, URZ ;  /* 0x0000000b04057899 */ /* 0x000fe4000800063f */
[----:B------:R-:W-:Y:S01]  /*0230*/  USHF.L.U32 UR4, UR4, 0x1, URZ ;  /* 0x0000000104047899 */ /* 0x000fe2000800063f */
[----:B------:R-:W0:Y:S11]  /*0240*/  FENCE.VIEW.ASYNC.S ;  /* 0x00000000000073c6 */ /* 0x000e360000000000 */
[----:B0-----:R0:W1:Y:S01]  /*0250*/  SYNCS.EXCH.64 URZ, [UR8], UR4 ;  /* 0x00000004083f75b2 */ /* 0x0010620008000100 */
[----:B------:R0:W2:Y:S01]  /*0260*/  SYNCS.EXCH.64 URZ, [UR8+0x48], UR6 ;  /* 0x00004806083f75b2 */ /* 0x0000a20008000100 */
[----:B------:R0:W3:Y:S01]  /*0270*/  SYNCS.EXCH.64 URZ, [UR8+0x8], UR4 ;  /* 0x00000804083f75b2 */ /* 0x0000e20008000100 */
[----:B------:R0:W4:Y:S01]  /*0280*/  SYNCS.EXCH.64 URZ, [UR8+0x50], UR6 ;  /* 0x00005006083f75b2 */ /* 0x0001220008000100 */
[----:B------:R0:W0:Y:S01]  /*0290*/  SYNCS.EXCH.64 URZ, [UR8+0x10], UR4 ;  /* 0x00001004083f75b2 */ /* 0x0000220008000100 */
        /* <DEDUP_REMOVED lines=13> */
[----:B------:R-:W-:Y:S01]  /*0370*/  NOP ;  /* 0x0000000000007918 */ /* 0x000fe20000000000 */
.L_x_3:
[----:B0-----:R-:W-:Y:S05]  /*0380*/  BSYNC B0 ;  /* 0x0000000000007941 */ /* 0x001fea0003800000 */
.L_x_2:
[----:B------:R-:W-:Y:S01]  /*0390*/  SHF.R.S32.HI R5, RZ, 0x1f, R0 ;  /* 0x0000001fff057819 */ /* 0x000fe20000011400 */
[----:B------:R-:W0:Y:S01]  /*03a0*/  SHFL.IDX PT, R2, R2, RZ, 0x1f ;  /* 0x00001fff02027589 */ /* 0x000e2200000e0000 */
[----:B------:R-:W5:Y:S01]  /*03b0*/  S2UR UR8, SR_CTAID.X ;  /* 0x00000000000879c3 */ /* 0x000f620000002500 */
[----:B------:R-:W-:Y:S02]  /*03c0*/  ELECT P0, URZ, PT ;  /* 0x00000000003f782f */ /* 0x000fe40003800000 */
[----:B------:R-:W-:Y:S01]  /*03d0*/  LEA.HI R5, R5, R0, RZ, 0x7 ;  /* 0x0000000005057211 */ /* 0x000fe200078f38ff */
[----:B------:R-:W1:Y:S01]  /*03e0*/  S2R R8, SR_CTAID.Y ;  /* 0x0000000000087919 */ /* 0x000e620000002600 */
[----:B------:R-:W-:Y:S01]  /*03f0*/  ULDC UR4, c[0x0][0x150] ;  /* 0x0000540000047ab9 */ /* 0x000fe20000000800 */
[----:B------:R-:W-:Y:S01]  /*0400*/  VIADD R16, R4, 0xffffffff ;  /* 0xffffffff04107836 */ /* 0x000fe20000000000 */
[----:B------:R-:W-:Y:S01]  /*0410*/  LOP3.LUT R5, R5, 0xffffff80, RZ, 0xc0, !PT ;  /* 0xffffff8005057812 */ /* 0x000fe200078ec0ff */
[----:B------:R-:W-:Y:S01]  /*0420*/  NOP ;  /* 0x0000000000007918 */ /* 0x000fe20000000000 */
[----:B------:R-:W2:Y:S01]  /*0430*/  LDC R12, c[0x0][0x144] ;  /* 0x00005100ff0c7b82 */ /* 0x000ea20000000800 */
[----:B------:R-:W-:Y:S01]  /*0440*/  NOP ;  /* 0x0000000000007918 */ /* 0x000fe20000000000 */
[----:B------:R-:W-:Y:S01]  /*0450*/  ISETP.GE.U32.AND P6, PT, R16, 0x2, PT ;  /* 0x000000021000780c */ /* 0x000fe20003fc6070 */
[----:B------:R-:W-:Y:S01]  /*0460*/  IMAD.IADD R5, R0, 0x1, -R5 ;  /* 0x0000000100057824 */ /* 0x000fe200078e0a05 */
[----:B------:R-:W-:-:S04]  /*0470*/  ISETP.NE.AND P3, PT, R4, RZ, PT ;  /* 0x000000ff0400720c */ /* 0x000fc80003f65270 */
[----:B------:R-:W-:Y:S01]  /*0480*/  SHF.R.S32.HI R6, RZ, 0x1f, R5 ;  /* 0x0000001fff067819 */ /* 0x000fe20000011405 */
[----:B------:R-:W3:Y:S03]  /*0490*/  LDC R14, c[0x0][0x140] ;  /* 0x00005000ff0e7b82 */ /* 0x000ee60000000800 */
[----:B------:R-:W-:Y:S02]  /*04a0*/  LEA.HI R6, R6, R5, RZ, 0x3 ;  /* 0x0000000506067211 */ /* 0x000fe400078f18ff */
[----:B0-----:R-:W-:Y:S02]  /*04b0*/  ISETP.NE.OR P0, PT, R2, RZ, !P0 ;  /* 0x000000ff0200720c */ /* 0x001fe40004705670 */
[--C-:B------:R-:W-:Y:S02]  /*04c0*/  SHF.R.S32.HI R2, RZ, 0x3, R6.reuse ;  /* 0x00000003ff027819 */ /* 0x100fe40000011406 */
[----:B------:R-:W-:-:S02]  /*04d0*/  SHF.R.S32.HI R11, RZ, 0x1f, R6 ;  /* 0x0000001fff0b7819 */ /* 0x000fc40000011406 */
[----:B------:R-:W-:Y:S02]  /*04e0*/  SHF.R.S32.HI R6, RZ, 0x1f, R3 ;  /* 0x0000001fff067819 */ /* 0x000fe40000011403 */
[----:B-----5:R-:W-:Y:S02]  /*04f0*/  I2FP.F32.U32 R10, UR8 ;  /* 0x00000008000a7c45 */ /* 0x020fe40008201000 */
[----:B------:R-:W-:Y:S02]  /*0500*/  LEA.HI R11, R11, R2, RZ, 0x2 ;  /* 0x000000020b0b7211 */ /* 0x000fe400078f10ff */
[----:B------:R-:W-:Y:S01]  /*0510*/  LEA.HI R6, R6, R3, RZ, 0x2 ;  /* 0x0000000306067211 */ /* 0x000fe200078f10ff */
[----:B------:R-:W-:Y:S01]  /*0520*/  FMUL R10, R10, UR4 ;  /* 0x000000040a0a7c20 */ /* 0x000fe20008400000 */
[----:B------:R-:W-:Y:S01]  /*0530*/  LOP3.LUT R11, R11, 0xfffffffc, RZ, 0xc0, !PT ;  /* 0xfffffffc0b0b7812 */ /* 0x000fe200078ec0ff */
[----:B------:R-:W-:Y:S01]  /*0540*/  VOTEU.ALL UP0, P0 ;  /* 0x00000000003f7886 */ /* 0x000fe20000000000 */
[----:B------:R-:W-:Y:S01]  /*0550*/  LOP3.LUT R6, R6, 0x3ffffffc, RZ, 0xc0, !PT ;  /* 0x3ffffffc06067812 */ /* 0x000fe200078ec0ff */
[----:B------:R-:W-:Y:S01]  /*0560*/  ULDC UR4, c[0x0][0x154] ;  /* 0x0000550000047ab9 */ /* 0x000fe20000000800 */
[----:B-1----:R-:W-:Y:S01]  /*0570*/  I2FP.F32.U32 R13, R8 ;  /* 0x00000008000d7245 */ /* 0x002fe20000201000 */
[----:B------:R-:W0:Y:S01]  /*0580*/  F2I.U32.TRUNC.NTZ R10, R10 ;  /* 0x0000000a000a7305 */ /* 0x000e22000020f000 */
[----:B------:R-:W-:Y:S01]  /*0590*/  IMAD.IADD R11, R2, 0x1, -R11 ;  /* 0x00000001020b7824 */ /* 0x000fe200078e0a0b */
[----:B------:R-:W1:Y:S01]  /*05a0*/  @!UP0 S2UR UR7, SR_CgaCtaId ;  /* 0x00000000000789c3 */ /* 0x000e620000008800 */
[----:B------:R-:W-:-:S02]  /*05b0*/  IMAD.IADD R6, R3, 0x1, -R6 ;  /* 0x0000000103067824 */ /* 0x000fc400078e0a06 */
[----:B------:R-:W-:Y:S01]  /*05c0*/  FMUL R13, R13, UR4 ;  /* 0x000000040d0d7c20 */ /* 0x000fe20008400000 */
[----:B------:R-:W-:Y:S01]  /*05d0*/  UMOV UR4, 0x20 ;  /* 0x0000002000047882 */ /* 0x000fe20000000000 */
[----:B------:R-:W-:Y:S01]  /*05e0*/  @!UP0 UMOV UR6, 0x400 ;  /* 0x0000040000068882 */ /* 0x000fe20000000000 */
[----:B------:R-:W-:Y:S01]  /*05f0*/  IMAD R6, R6, 0x4, R11 ;  /* 0x0000000406067824 */ /* 0x000fe200078e020b */
[----:B------:R-:W-:-:S04]  /*0600*/  @!UP0 UIADD3 UR4, -UR4, 0x100000, URZ ;  /* 0x0010000004048890 */ /* 0x000fc8000fffe13f */
[----:B------:R-:W-:Y:S02]  /*0610*/  @!UP0 USHF.L.U32 UR5, UR4, 0xb, URZ ;  /* 0x0000000b04058899 */ /* 0x000fe4000800063f */
[----:B------:R-:W-:Y:S01]  /*0620*/  @!UP0 USHF.L.U32 UR4, UR4, 0x1, URZ ;  /* 0x0000000104048899 */ /* 0x000fe2000800063f */
[----:B---3--:R-:W-:Y:S01]  /*0630*/  ISETP.EQ.U32.AND P2, PT, R14, 0x1, PT ;  /* 0x000000010e00780c */ /* 0x008fe20003f42070 */
[----:B------:R-:W3:Y:S01]  /*0640*/  LDC R11, c[0x0][0x148] ;  /* 0x00005200ff0b7b82 */ /* 0x000ee20000000800 */
[----:B------:R-:W5:Y:S01]  /*0650*/  F2I.U32.TRUNC.NTZ R13, R13 ;  /* 0x0000000d000d7305 */ /* 0x000f62000020f000 */
[----:B------:R-:W-:Y:S01]  /*0660*/  LEA.HI R2, R6, R6, RZ, 0x1 ;  /* 0x0000000606027211 */ /* 0x000fe200078f08ff */
[----:B------:R-:W-:Y:S01]  /*0670*/  VOTEU.ALL UP1, P0 ;  /* 0x00000000003f7886 */ /* 0x000fe20000020000 */
[----:B0-----:R-:W-:Y:S02]  /*0680*/  IMAD.MOV R15, RZ, RZ, -R10 ;  /* 0x000000ffff0f7224 */ /* 0x001fe400078e0a0a */
[----:B------:R-:W-:-:S02]  /*0690*/  LOP3.LUT R3, R2, 0xfffffffe, RZ, 0xc0, !PT ;  /* 0xfffffffe02037812 */ /* 0x000fc400078ec0ff */
[----:B------:R-:W-:Y:S01]  /*06a0*/  SHF.R.S32.HI R2, RZ, 0x1f, R7 ;  /* 0x0000001fff027819 */ /* 0x000fe20000011407 */
[----:B--2---:R-:W-:Y:S02]  /*06b0*/  IMAD R10, R12, R15, UR8 ;  /* 0x000000080c0a7e24 */ /* 0x004fe4000f8e020f */
[----:B------:R-:W-:Y:S01]  /*06c0*/  IMAD.IADD R3, R6, 0x1, -R3 ;  /* 0x0000000106037824 */ /* 0x000fe200078e0a03 */
[----:B------:R-:W-:-:S04]  /*06d0*/  LEA.HI R2, R2, R7, RZ, 0x2 ;  /* 0x0000000702027211 */ /* 0x000fc800078f10ff */
[----:B------:R-:W-:Y:S01]  /*06e0*/  ISETP.NE.AND P4, PT, R3, R10, PT ;  /* 0x0000000a0300720c */ /* 0x000fe20003f85270 */
[----:B------:R-:W-:Y:S01]  /*06f0*/  IMAD.SHL.U32 R3, R6, 0x4, RZ ;  /* 0x0000000406037824 */ /* 0x000fe200078e00ff */
[----:B------:R-:W-:Y:S01]  /*0700*/  LOP3.LUT R2, R2, 0xfffffffc, RZ, 0xc0, !PT ;  /* 0xfffffffc02027812 */ /* 0x000fe200078ec0ff */
[----:B-----5:R-:W-:Y:S01]  /*0710*/  IMAD.MOV R20, RZ, RZ, -R13 ;  /* 0x000000ffff147224 */ /* 0x020fe200078e0a0d */
[----:B-1----:R-:W-:Y:S02]  /*0720*/  @!UP0 ULEA UR6, UR7, UR6, 0x18 ;  /* 0x0000000607068291 */ /* 0x002fe4000f8ec03f */
[----:B------:R-:W-:Y:S01]  /*0730*/  LOP3.LUT R3, R6, 0xc, R3, 0x78, !PT ;  /* 0x0000000c06037812 */ /* 0x000fe200078e7803 */
[----:B------:R-:W-:Y:S01]  /*0740*/  IMAD.IADD R7, R7, 0x1, -R2 ;  /* 0x0000000107077824 */ /* 0x000fe200078e0a02 */
[----:B------:R-:W-:Y:S01]  /*0750*/  VOTEU.ALL UP0, P0 ;  /* 0x00000000003f7886 */ /* 0x000fe20000000000 */
[----:B---3--:R-:W-:Y:S01]  /*0760*/  IMAD R13, R11, R20, R8 ;  /* 0x000000140b0d7224 */ /* 0x008fe200078e0208 */
[----:B------:R-:W-:Y:S01]  /*0770*/  LOP3.LUT P0, RZ, R5, 0x7, RZ, 0xc0, !PT ;  /* 0x0000000705ff7812 */ /* 0x000fe2000780c0ff */
[----:B------:R-:W-:Y:S01]  /*0780*/  IMAD.MOV.U32 R6, RZ, RZ, 0x1 ;  /* 0x00000001ff067424 */ /* 0x000fe200078e00ff */
[----:B------:R-:W-:-:S02]  /*0790*/  ISETP.NE.AND P1, PT, R7, 0x3, PT ;  /* 0x000000030700780c */ /* 0x000fc40003f25270 */
[----:B------:R-:W-:Y:S02]  /*07a0*/  @P4 LEA.HI R2, R3, R3, RZ, 0x1 ;  /* 0x0000000303024211 */ /* 0x000fe400078f08ff */
[----:B------:R-:W-:Y:S01]  /*07b0*/  ISETP.EQ.OR P1, PT, R7, RZ, !P1 ;  /* 0x000000ff0700720c */ /* 0x000fe20004f22670 */
[----:B------:R-:W0:Y:S02]  /*07c0*/  FENCE.VIEW.ASYNC.S ;  /* 0x00000000000073c6 */ /* 0x000e240000000000 */
[----:B0-----:R0:W1:Y:S01]  /*07d0*/  @!UP0 SYNCS.EXCH.64 URZ, [UR6+0xa0], UR4 ;  /* 0x0000a004063f85b2 */ /* 0x0010620008000100 */
[----:B------:R-:W-:Y:S02]  /*07e0*/  @P4 SHF.R.S32.HI R2, RZ, 0x1, R2 ;  /* 0x00000001ff024819 */ /* 0x000fe40000011402 */
[----:B------:R-:W-:Y:S02]  /*07f0*/  ISETP.LT.U32.AND P0, PT, R3, 0x8, !P0 ;  /* 0x000000080300780c */ /* 0x000fe40004701070 */
[----:B------:R-:W-:-:S02]  /*0800*/  @P4 ISETP.NE.AND P5, PT, R2, R13, PT ;  /* 0x0000000d0200420c */ /* 0x000fc40003fa5270 */
[----:B------:R-:W-:Y:S02]  /*0810*/  ISETP.EQ.AND P1, PT, R4, RZ, P1 ;  /* 0x000000ff0400720c */ /* 0x000fe40000f22270 */
[----:B------:R-:W-:Y:S02]  /*0820*/  SEL R5, RZ, 0x1, !P0 ;  /* 0x00000001ff057807 */ /* 0x000fe40004000000 */
[----:B------:R-:W-:Y:S02]  /*0830*/  @P4 SEL R6, RZ, 0x1, P5 ;  /* 0x00000001ff064807 */ /* 0x000fe40002800000 */
[----:B------:R-:W-:Y:S02]  /*0840*/  SEL R2, RZ, 0x1, !P1 ;  /* 0x00000001ff027807 */ /* 0x000fe40004800000 */
[----:B------:R-:W-:Y:S01]  /*0850*/  LOP3.LUT R6, R6, R5, RZ, 0xc0, !PT ;  /* 0x0000000506067212 */ /* 0x000fe200078ec0ff */
[----:B------:R0:W2:Y:S01]  /*0860*/  @!UP1 SYNCS.EXCH.64 URZ, [UR6+0xa8], UR4 ;  /* 0x0000a804063f95b2 */ /* 0x0000a20008000100 */
[----:B------:R-:W-:Y:S01]  /*0870*/  SEL R2, R2, 0x2, P6 ;  /* 0x0000000202027807 */ /* 0x000fe20003000000 */
[----:B------:R-:W-:Y:S01]  /*0880*/  NOP ;  /* 0x0000000000007918 */ /* 0x000fe20000000000 */
[----:B------:R-:W-:Y:S05]  /*0890*/  @!P2 BRA `(.L_x_4) ;  /* 0x000000000008a947 */ /* 0x000fea0003800000 */
[----:B-12-4-:R-:W-:Y:S01]  /*08a0*/  UCGABAR_ARV ;  /* 0x00000000000079c7 */ /* 0x016fe20008000000 */
[----:B------:R-:W-:Y:S05]  /*08b0*/  BRA `(.L_x_5) ;  /* 0x0000000000047947 */ /* 0x000fea0003800000 */
.L_x_4:
[----:B-12-4-:R-:W-:Y:S01]  /*08c0*/  NOP ;  /* 0x0000000000007918 */ /* 0x016fe20000000000 */
.L_x_5:
[----:B------:R-:W1:Y:S01]  /*08d0*/  LDC R4, c[0x0][0x65c] ;  /* 0x00019700ff047b82 */ /* 0x000e620000000800 */
[----:B------:R-:W-:Y:S01]  /*08e0*/  IMAD.MOV.U32 R5, RZ, RZ, RZ ;  /* 0x000000ffff057224 */ /* 0x000fe200078e00ff */
[----:B-1----:R-:W-:Y:S01]  /*08f0*/  ISETP.NE.AND P4, PT, R4, 0x1, PT ;  /* 0x000000010400780c */ /* 0x002fe20003f85270 */
[----:B------:R-:W-:-:S12]  /*0900*/  IMAD.U32 R4, RZ, RZ, UR8 ;  /* 0x00000008ff047e24 */ /* 0x000fd8000f8e00ff */
[----:B------:R-:W1:Y:S01]  /*0910*/  @P4 LDC R15, c[0x0][0x10] ;  /* 0x00000400ff0f4b82 */ /* 0x000e620000000800 */
[----:B------:R-:W-:Y:S02]  /*0920*/  @P4 IMAD.MOV.U32 R9, RZ, RZ, RZ ;  /* 0x000000ffff094224 */ /* 0x000fe400078e00ff */
[----:B------:R-:W-:-:S05]  /*0930*/  @P4 IMAD.MOV.U32 R17, RZ, RZ, RZ ;  /* 0x000000ffff114224 */ /* 0x000fca00078e00ff */
[----:B------:R-:W2:Y:S01]  /*0940*/  @!P4 LDC R13, c[0x0][0xc] ;  /* 0x00000300ff0dcb82 */ /* 0x000ea20000000800 */
[----:B-1----:R-:W-:-:S04]  /*0950*/  @P4 IMAD.WIDE.U32 R14, R15, UR8, R8 ;  /* 0x000000080f0e4c25 */ /* 0x002fc8000f8e0008 */
[----:B--2---:R-:W-:-:S04]  /*0960*/  @!P4 IMAD.WIDE.U32 R12, R8, R13, R4 ;  /* 0x0000000d080cc225 */ /* 0x004fc800078e0004 */
[----:B------:R-:W-:Y:S02]  /*0970*/  @P4 IMAD.MOV.U32 R4, RZ, RZ, R14 ;  /* 0x000000ffff044224 */ /* 0x000fe400078e000e */
[----:B------:R-:W-:Y:S02]  /*0980*/  @P4 IMAD.IADD R5, R15, 0x1, R17 ;  /* 0x000000010f054824 */ /* 0x000fe400078e0211 */
[----:B------:R-:W-:Y:S02]  /*0990*/  @!P4 IMAD.MOV.U32 R4, RZ, RZ, R12 ;  /* 0x000000ffff04c224 */ /* 0x000fe400078e000c */
[----:B------:R-:W-:Y:S01]  /*09a0*/  @!P4 IMAD.MOV.U32 R5, RZ, RZ, R13 ;  /* 0x000000ffff05c224 */ /* 0x000fe200078e000d */
[----:B------:R-:W-:Y:S06]  /*09b0*/  @!P2 BRA `(.L_x_6) ;  /* 0x00000000000ca947 */ /* 0x000fec0003800000 */
[----:B------:R-:W-:Y:S01]  /*09c0*/  UCGABAR_WAIT ;  /* 0x0000000000007dc7 */ /* 0x000fe20008000000 */
[----:B------:R-:W-:Y:S01]  /*09d0*/  CCTL.IVALL ;  /* 0x00000000ff00798f */ /* 0x000fe20002000000 */
[----:B------:R-:W-:Y:S05]  /*09e0*/  BRA `(.L_x_7) ;  /* 0x0000000000047947 */ /* 0x000fea0003800000 */
.L_x_6:
[----:B------:R-:W-:Y:S06]  /*09f0*/  BAR.SYNC.DEFER_BLOCKING 0x0 ;  /* 0x0000000000007b1d */ /* 0x000fec0000010000 */
.L_x_7:
[----:B------:R-:W-:Y:S05]  /*0a00*/  @!P3 BRA `(.L_x_8) ;  /* 0x0000004c0054b947 */ /* 0x000fea0003800000 */
[----:B------:R-:W-:-:S13]  /*0a10*/  ISETP.GT.U32.AND P0, PT, R16, 0x1, PT ;  /* 0x000000011000780c */ /* 0x000fda0003f04070 */
[----:B0-----:R-:W-:Y:S05]  /*0a20*/  @P0 EXIT ;  /* 0x000000000000094d */ /* 0x001fea0003800000 */
[----:B------:R-:W-:Y:S01]  /*0a30*/  ULDC.64 UR4, c[0x0][0x650] ;  /* 0x0001940000047ab9 */ /* 0x000fe20000000a00 */
[----:B------:R-:W-:Y:S01]  /*0a40*/  PRMT R14, RZ, 0x7610, R14 ;  /* 0x00007610ff0e7816 */ /* 0x000fe2000000000e */
[----:B------:R-:W-:Y:S01]  /*0a50*/  IMAD.MOV.U32 R71, RZ, RZ, -0x1 ;  /* 0xffffffffff477424 */ /* 0x000fe200078e00ff */
[----:B------:R-:W-:Y:S01]  /*0a60*/  ISETP.GE.U32.AND P0, PT, R4, UR4, PT ;  /* 0x0000000404007c0c */ /* 0x000fe2000bf06070 */
[----:B------:R-:W-:Y:S02]  /*0a70*/  IMAD.MOV.U32 R15, RZ, RZ, -0x1 ;  /* 0xffffffffff0f7424 */ /* 0x000fe400078e00ff */
[----:B------:R-:W-:Y:S01]  /*0a80*/  IMAD.MOV.U32 R73, RZ, RZ, -0x1 ;  /* 0xffffffffff497424 */ /* 0x000fe200078e00ff */
[----:B------:R-:W-:-:S13]  /*0a90*/  ISETP.GE.U32.AND.EX P0, PT, R5, UR5, PT, P0 ;  /* 0x0000000505007c0c */ /* 0x000fda000bf06100 */
[----:B------:R-:W-:Y:S05]  /*0aa0*/  @P0 BRA `(.L_x_9) ;  /* 0x0000000400240947 */ /* 0x000fea0003800000 */
[----:B------:R-:W0:Y:S01]  /*0ab0*/  LDC.64 R22, c[0x0][0x628] ;  /* 0x00018a00ff167b82 */ /* 0x000e220000000a00 */
[----:B------:R-:W-:Y:S02]  /*0ac0*/  IMAD.MOV.U32 R12, RZ, RZ, R4 ;  /* 0x000000ffff0c7224 */ /* 0x000fe400078e0004 */
[----:B------:R-:W-:-:S05]  /*0ad0*/  IMAD.MOV.U32 R13, RZ, RZ, R5 ;  /* 0x000000ffff0d7224 */ /* 0x000fca00078e0005 */
[----:B------:R-:W1:Y:S08]  /*0ae0*/  LDC R18, c[0x0][0x630] ;  /* 0x00018c00ff127b82 */ /* 0x000e700000000800 */
[----:B------:R-:W2:Y:S01]  /*0af0*/  LDC.64 R24, c[0x0][0x620] ;  /* 0x00018800ff187b82 */ /* 0x000ea20000000a00 */
[----:B0-----:R-:W-:-:S04]  /*0b00*/  ISETP.NE.U32.AND P0, PT, R22, RZ, PT ;  /* 0x000000ff1600720c */ /* 0x001fc80003f05070 */
[----:B------:R-:W-:-:S13]  /*0b10*/  ISETP.NE.AND.EX P0, PT, R23, RZ, PT, P0 ;  /* 0x000000ff1700720c */ /* 0x000fda0003f05300 */
[----:B-12---:R-:W-:Y:S05]  /*0b20*/  @!P0 BRA `(.L_x_10) ;  /* 0x0000000000288947 */ /* 0x006fea0003800000 */
[----:B------:R-:W0:Y:S02]  /*0b30*/  LDC R7, c[0x0][0x634] ;  /* 0x00018d00ff077b82 */ /* 0x000e240000000800 */
[----:B0-----:R-:W-:-:S05]  /*0b40*/  IADD3 R7, P0, R4, R7, RZ ;  /* 0x0000000704077210 */ /* 0x001fca0007f1e0ff */
[----:B------:R-:W-:-:S04]  /*0b50*/  IMAD.X R19, RZ, RZ, R5, P0 ;  /* 0x000000ffff137224 */ /* 0x000fc800000e0605 */
[----:B------:R-:W-:-:S04]  /*0b60*/  IMAD.WIDE.U32 R12, R19, R22, RZ ;  /* 0x00000016130c7225 */ /* 0x000fc800078e00ff */
[----:B------:R-:W-:-:S04]  /*0b70*/  IMAD.WIDE.U32 R14, P0, R7, R23, R12 ;  /* 0x00000017070e7225 */ /* 0x000fc8000780000c */
[----:B------:R-:W-:-:S04]  /*0b80*/  IMAD.WIDE.U32 R12, R7, R22, RZ ;  /* 0x00000016070c7225 */ /* 0x000fc800078e00ff */
[----:B------:R-:W-:Y:S01]  /*0b90*/  IMAD.X R17, RZ, RZ, RZ, P0 ;  /* 0x000000ffff117224 */ /* 0x000fe200000e06ff */
[----:B------:R-:W-:Y:S01]  /*0ba0*/  IADD3 RZ, P0, R13, R14, RZ ;  /* 0x0000000e0dff7210 */ /* 0x000fe20007f1e0ff */
[----:B------:R-:W-:-:S04]  /*0bb0*/  IMAD.MOV.U32 R16, RZ, RZ, R15 ;  /* 0x000000ffff107224 */ /* 0x000fc800078e000f */
[----:B------:R-:W-:-:S08]  /*0bc0*/  IMAD.WIDE.U32.X R12, R19, R23, R16, P0 ;  /* 0x00000017130c7225 */ /* 0x000fd000000e0410 */
.L_x_10:
[----:B------:R-:W0:Y:S01]  /*0bd0*/  LDC.64 R28, c[0x0][0x640] ;  /* 0x00019000ff1c7b82 */ /* 0x000e220000000a00 */
[--C-:B------:R-:W-:Y:S01]  /*0be0*/  SHF.R.U64 R73, R12, R18, R13.reuse ;  /* 0x000000120c497219 */ /* 0x100fe2000000120d */
[----:B------:R-:W-:Y:S01]  /*0bf0*/  IMAD R27, R11, R20, R8 ;  /* 0x000000140b1b7224 */ /* 0x000fe200078e0208 */
[----:B------:R-:W-:Y:S01]  /*0c00*/  SHF.R.U32.HI R7, RZ, R18, R13 ;  /* 0x00000012ff077219 */ /* 0x000fe2000001160d */
[----:B------:R-:W-:Y:S01]  /*0c10*/  IMAD.MOV.U32 R23, RZ, RZ, 0x1 ;  /* 0x00000001ff177424 */ /* 0x000fe200078e00ff */
[----:B------:R-:W-:-:S03]  /*0c20*/  IADD3 R9, P0, RZ, -R73, RZ ;  /* 0x80000049ff097210 */ /* 0x000fc60007f1e0ff */
[----:B------:R-:W1:Y:S02]  /*0c30*/  LDC R22, c[0x0][0x618] ;  /* 0x00018600ff167b82 */ /* 0x000e640000000800 */
[----:B------:R-:W-:Y:S02]  /*0c40*/  IMAD.X R7, RZ, RZ, ~R7, P0 ;  /* 0x000000ffff077224 */ /* 0x000fe400000e0e07 */
[----:B------:R-:W-:-:S04]  /*0c50*/  IMAD.WIDE.U32 R12, R9, R24, R4 ;  /* 0x00000018090c7225 */ /* 0x000fc800078e0004 */
[----:B------:R-:W2:Y:S01]  /*0c60*/  LDC R18, c[0x0][0x608] ;  /* 0x00018200ff127b82 */ /* 0x000ea20000000800 */
[----:B------:R-:W-:Y:S02]  /*0c70*/  IMAD R14, R7, R24, RZ ;  /* 0x00000018070e7224 */ /* 0x000fe400078e02ff */
[----:B------:R-:W-:Y:S02]  /*0c80*/  IMAD.MOV.U32 R7, RZ, RZ, -0x1 ;  /* 0xffffffffff077424 */ /* 0x000fe400078e00ff */
[----:B------:R-:W-:-:S03]  /*0c90*/  IMAD R9, R9, R25, R14 ;  /* 0x0000001909097224 */ /* 0x000fc600078e020e */
[----:B------:R-:W3:Y:S01]  /*0ca0*/  LDC R26, c[0x0][0x658] ;  /* 0x00019600ff1a7b82 */ /* 0x000ee20000000800 */
[----:B------:R-:W-:Y:S01]  /*0cb0*/  IMAD.IADD R9, R13, 0x1, R9 ;  /* 0x000000010d097824 */ /* 0x000fe200078e0209 */
[----:B0-----:R-:W-:-:S04]  /*0cc0*/  ISETP.NE.U32.AND P0, PT, R28, RZ, PT ;  /* 0x000000ff1c00720c */ /* 0x001fc80003f05070 */
[----:B------:R-:W-:Y:S02]  /*0cd0*/  ISETP.NE.AND.EX P0, PT, R29, RZ, PT, P0 ;  /* 0x000000ff1d00720c */ /* 0x000fe40003f05300 */
[----:B------:R-:W0:Y:S01]  /*0ce0*/  LDC R24, c[0x0][0x600] ;  /* 0x00018000ff187b82 */ /* 0x000e220000000800 */
[-CC-:B-1----:R-:W-:Y:S02]  /*0cf0*/  SHF.R.U64 R16, R12, R22.reuse, R9.reuse ;  /* 0x000000160c107219 */ /* 0x182fe40000001209 */
[----:B------:R-:W-:-:S05]  /*0d00*/  SHF.R.U32.HI R9, RZ, R22, R9 ;  /* 0x00000016ff097219 */ /* 0x000fca0000011609 */
[----:B------:R-:W1:Y:S01]  /*0d10*/  LDC R19, c[0x0][0x648] ;  /* 0x00019200ff137b82 */ /* 0x000e620000000800 */
[-CC-:B--2---:R-:W-:Y:S02]  /*0d20*/  SHF.R.U64 R22, R16, R18.reuse, R9.reuse ;  /* 0x0000001210167219 */ /* 0x184fe40000001209 */
[----:B------:R-:W-:-:S05]  /*0d30*/  SHF.R.U32.HI R9, RZ, R18, R9 ;  /* 0x00000012ff097219 */ /* 0x000fca0000011609 */
[----:B------:R-:W2:Y:S01]  /*0d40*/  LDC R21, c[0x0][0x638] ;  /* 0x00018e00ff157b82 */ /* 0x000ea20000000800 */
[-CC-:B---3--:R-:W-:Y:S02]  /*0d50*/  SHF.R.U64 R18, R22, R26.reuse, R9.reuse ;  /* 0x0000001a16127219 */ /* 0x188fe40000001209 */
[-C--:B------:R-:W-:Y:S02]  /*0d60*/  SHF.L.U32 R7, R7, R26.reuse, RZ ;  /* 0x0000001a07077219 */ /* 0x080fe400000006ff */
[----:B------:R-:W-:Y:S01]  /*0d70*/  SHF.R.U32.HI R9, RZ, R26, R9 ;  /* 0x0000001aff097219 */ /* 0x000fe20000011609 */
[----:B------:R-:W-:Y:S01]  /*0d80*/  IMAD.MOV.U32 R8, RZ, RZ, R18 ;  /* 0x000000ffff087224 */ /* 0x000fe200078e0012 */
[----:B------:R-:W-:Y:S01]  /*0d90*/  LOP3.LUT R11, RZ, R7, RZ, 0x33, !PT ;  /* 0x00000007ff0b7212 */ /* 0x000fe200078e33ff */
[----:B------:R-:W3:Y:S01]  /*0da0*/  LDC R25, c[0x0][0x610] ;  /* 0x00018400ff197b82 */ /* 0x000ee20000000800 */
[----:B------:R-:W-:Y:S05]  /*0db0*/  @!P0 BRA `(.L_x_11) ;  /* 0x0000000000288947 */ /* 0x000fea0003800000 */
[----:B------:R-:W4:Y:S02]  /*0dc0*/  LDC R7, c[0x0][0x64c] ;  /* 0x00019300ff077b82 */ /* 0x000f240000000800 */
[----:B----4-:R-:W-:-:S05]  /*0dd0*/  IADD3 R7, P0, R18, R7, RZ ;  /* 0x0000000712077210 */ /* 0x010fca0007f1e0ff */
        /* <DEDUP_REMOVED lines=8> */
.L_x_11:
[----:B-1----:R-:W-:Y:S01]  /*0e60*/  SHF.R.U64 R9, R8, R19, R9 ;  /* 0x0000001308097219 */ /* 0x002fe20000001209 */
[----:B------:R-:W-:Y:S01]  /*0e70*/  IMAD.MOV.U32 R14, RZ, RZ, 0x1 ;  /* 0x00000001ff0e7424 */ /* 0x000fe200078e00ff */
[----:B------:R-:W-:Y:S01]  /*0e80*/  LOP3.LUT R8, R22, R11, RZ, 0xc0, !PT ;  /* 0x0000000b16087212 */ /* 0x000fe200078ec0ff */
[----:B0-----:R-:W-:Y:S01]  /*0e90*/  VIADD R11, R24, 0xffffffff ;  /* 0xffffffff180b7836 */ /* 0x001fe20000000000 */
[----:B------:R-:W-:Y:S01]  /*0ea0*/  SHF.L.U32 R7, R23, R26, RZ ;  /* 0x0000001a17077219 */ /* 0x000fe200000006ff */
[----:B------:R-:W-:Y:S01]  /*0eb0*/  IMAD.MOV R12, RZ, RZ, -R9 ;  /* 0x000000ffff0c7224 */ /* 0x000fe200078e0a09 */
[----:B------:R-:W-:Y:S02]  /*0ec0*/  SEL R10, R10, R27, !P4 ;  /* 0x0000001b0a0a7207 */ /* 0x000fe40006000000 */
[----:B------:R-:W-:Y:S01]  /*0ed0*/  LOP3.LUT R11, R16, R11, RZ, 0xc0, !PT ;  /* 0x0000000b100b7212 */ /* 0x000fe200078ec0ff */
[----:B------:R-:W-:Y:S02]  /*0ee0*/  IMAD R9, R7, R9, R8 ;  /* 0x0000000907097224 */ /* 0x000fe400078e0208 */
[----:B--2---:R-:W-:-:S02]  /*0ef0*/  IMAD R7, R12, R21, R18 ;  /* 0x000000150c077224 */ /* 0x004fc400078e0212 */
[----:B---3--:R-:W-:Y:S02]  /*0f00*/  IMAD R10, R9, R25, R10 ;  /* 0x00000019090a7224 */ /* 0x008fe400078e020a */
[----:B------:R-:W-:-:S05]  /*0f10*/  IMAD R7, R7, R24, R11 ;  /* 0x0000001807077224 */ /* 0x000fca00078e020b */
[----:B------:R-:W-:Y:S02]  /*0f20*/  SEL R15, R7, R10, !P4 ;  /* 0x0000000a070f7207 */ /* 0x000fe40006000000 */
[----:B------:R-:W-:-:S07]  /*0f30*/  SEL R71, R10, R7, !P4 ;  /* 0x000000070a477207 */ /* 0x000fce0006000000 */
.L_x_9:
[----:B------:R-:W-:-:S08]  /*0f40*/  NOP ;  /* 0x0000000000007918 */ /* 0x000fd00000000000 */
[----:B------:R-:W0:Y:S02]  /*0f50*/  USETMAXREG.TRY_ALLOC.CTAPOOL UP0, 0xe8 ;  /* 0x000000e8000079c8 */ /* 0x000e240008000600 */
[----:B0-----:R-:W-:-:S13]  /*0f60*/  PLOP3.LUT P0, PT, PT, PT, UP0, 0x80, 0x0 ;  /* 0x000000000000781c */ /* 0x001fda0003f0f008 */
[----:B------:R-:W-:Y:S05]  /*0f70*/  @!P0 BRA `(.L_x_9) ;  /* 0xfffffffc00f08947 */ /* 0x000fea000383ffff */
[----:B------:R-:W-:Y:S01]  /*0f80*/  ULDC.64 UR4, c[0x0][0x598] ;  /* 0x0001660000047ab9 */ /* 0x000fe20000000a00 */
[----:B------:R-:W-:Y:S01]  /*0f90*/  ULDC.64 UR16, c[0x0][0x208] ;  /* 0x0000820000107ab9 */ /* 0x000fe20000000a00 */
[----:B------:R-:W-:-:S04]  /*0fa0*/  ISETP.NE.U32.AND P0, PT, RZ, UR4, PT ;  /* 0x00000004ff007c0c */ /* 0x000fc8000bf05070 */
[----:B------:R-:W-:-:S13]  /*0fb0*/  ISETP.NE.AND.EX P0, PT, RZ, UR5, PT, P0 ;  /* 0x00000005ff007c0c */ /* 0x000fda000bf05300 */
[----:B------:R-:W-:Y:S05]  /*0fc0*/  @!P0 BRA `(.L_x_12) ;  /* 0x00000000001c8947 */ /* 0x000fea0003800000 */
[----:B------:R-:W0:Y:S02]  /*0fd0*/  LDC.64 R8, c[0x0][0x598] ;  /* 0x00016600ff087b82 */ /* 0x000e240000000a00 */
[----:B0-----:R-:W2:Y:S02]  /*0fe0*/  LDG.E.64 R8, desc[UR16][R8.64] ;  /* 0x0000001008087981 */ /* 0x001ea4000c1e1b00 */
[----:B--2---:R-:W-:-:S04]  /*0ff0*/  ISETP.NE.U32.AND P0, PT, R8, RZ, PT ;  /* 0x000000ff0800720c */ /* 0x004fc80003f05070 */
[----:B------:R-:W-:-:S13]  /*1000*/  ISETP.NE.AND.EX P0, PT, R9, RZ, PT, P0 ;  /* 0x000000ff0900720c */ /* 0x000fda0003f05300 */
[----:B------:R-:W-:Y:S05]  /*1010*/  @!P0 BRA `(.L_x_12) ;  /* 0x0000000000088947 */ /* 0x000fea0003800000 */
[----:B------:R0:W5:Y:S01]  /*1020*/  LD.E R7, desc[UR16][R8.64] ;  /* 0x0000001008077980 */ /* 0x000162000c101900 */
[----:B------:R-:W-:Y:S05]  /*1030*/  BRA `(.L_x_13) ;  /* 0x0000000000207947 */ /* 0x000fea0003800000 */
.L_x_12:
[----:B------:R-:W-:Y:S02]  /*1040*/  ULDC.64 UR4, c[0x0][0x588] ;  /* 0x0001620000047ab9 */ /* 0x000fe40000000a00 */
[----:B------:R-:W-:-:S04]  /*1050*/  ISETP.NE.U32.AND P0, PT, RZ, UR4, PT ;  /* 0x00000004ff007c0c */ /* 0x000fc8000bf05070 */
[----:B------:R-:W-:-:S13]  /*1060*/  ISETP.NE.AND.EX P0, PT, RZ, UR5, PT, P0 ;  /* 0x00000005ff007c0c */ /* 0x000fda000bf05300 */
[----:B------:R-:W-:Y:S05]  /*1070*/  @!P0 BRA `(.L_x_14) ;  /* 0x00000000000c8947 */ /* 0x000fea0003800000 */
[----:B------:R-:W0:Y:S02]  /*1080*/  LDC.64 R8, c[0x0][0x588] ;  /* 0x00016200ff087b82 */ /* 0x000e240000000a00 */
[----:B0-----:R1:W5:Y:S01]  /*1090*/  LDG.E R7, desc[UR16][R8.64] ;  /* 0x0000001008077981 */ /* 0x001362000c1e1900 */
[----:B------:R-:W-:Y:S05]  /*10a0*/  BRA `(.L_x_13) ;  /* 0x0000000000047947 */ /* 0x000fea0003800000 */
.L_x_14:
[----:B------:R-:W2:Y:S02]  /*10b0*/  LDC R7, c[0x0][0x580] ;  /* 0x00016000ff077b82 */ /* 0x000ea40000000800 */
.L_x_13:
[----:B------:R-:W-:Y:S02]  /*10c0*/  ULDC.64 UR4, c[0x0][0x5a0] ;  /* 0x0001680000047ab9 */ /* 0x000fe40000000a00 */
[----:B------:R-:W-:-:S04]  /*10d0*/  ISETP.NE.U32.AND P0, PT, RZ, UR4, PT ;  /* 0x00000004ff007c0c */ /* 0x000fc8000bf05070 */
[----:B------:R-:W-:-:S13]  /*10e0*/  ISETP.NE.AND.EX P0, PT, RZ, UR5, PT, P0 ;  /* 0x00000005ff007c0c */ /* 0x000fda000bf05300 */
[----:B------:R-:W-:Y:S05]  /*10f0*/  @!P0 BRA `(.L_x_15) ;  /* 0x00000000001c8947 */ /* 0x000fea0003800000 */
[----:B01----:R-:W0:Y:S02]  /*1100*/  LDC.64 R8, c[0x0][0x5a0] ;  /* 0x00016800ff087b82 */ /* 0x003e240000000a00 */
[----:B0-----:R-:W3:Y:S02]  /*1110*/  LDG.E.64 R8, desc[UR16][R8.64] ;  /* 0x0000001008087981 */ /* 0x001ee4000c1e1b00 */
[----:B---3--:R-:W-:-:S04]  /*1120*/  ISETP.NE.U32.AND P0, PT, R8, RZ, PT ;  /* 0x000000ff0800720c */ /* 0x008fc80003f05070 */
[----:B------:R-:W-:-:S13]  /*1130*/  ISETP.NE.AND.EX P0, PT, R9, RZ, PT, P0 ;  /* 0x000000ff0900720c */ /* 0x000fda0003f05300 */
[----:B------:R-:W-:Y:S05]  /*1140*/  @!P0 BRA `(.L_x_15) ;  /* 0x0000000000088947 */ /* 0x000fea0003800000 */
[----:B------:R0:W5:Y:S01]  /*1150*/  LD.E R12, desc[UR16][R8.64] ;  /* 0x00000010080c7980 */ /* 0x000162000c101900 */
[----:B------:R-:W-:Y:S05]  /*1160*/  BRA `(.L_x_16) ;  /* 0x0000000000207947 */ /* 0x000fea0003800000 */
.L_x_15:
[----:B------:R-:W-:Y:S02]  /*1170*/  ULDC.64 UR4, c[0x0][0x590] ;  /* 0x0001640000047ab9 */ /* 0x000fe40000000a00 */
[----:B------:R-:W-:-:S04]  /*1180*/  ISETP.NE.U32.AND P0, PT, RZ, UR4, PT ;  /* 0x00000004ff007c0c */ /* 0x000fc8000bf05070 */
[----:B------:R-:W-:-:S13]  /*1190*/  ISETP.NE.AND.EX P0, PT, RZ, UR5, PT, P0 ;  /* 0x00000005ff007c0c */ /* 0x000fda000bf05300 */
[----:B------:R-:W-:Y:S05]  /*11a0*/  @!P0 BRA `(.L_x_17) ;  /* 0x00000000000c8947 */ /* 0x000fea0003800000 */
[----:B------:R-:W3:Y:S02]  /*11b0*/  LDC.64 R12, c[0x0][0x590] ;  /* 0x00016400ff0c7b82 */ /* 0x000ee40000000a00 */
[----:B---3--:R3:W5:Y:S01]  /*11c0*/  LDG.E R12, desc[UR16][R12.64] ;  /* 0x000000100c0c7981 */ /* 0x008762000c1e1900 */
[----:B------:R-:W-:Y:S05]  /*11d0*/  BRA `(.L_x_16) ;  /* 0x0000000000047947 */ /* 0x000fea0003800000 */
.L_x_17:
[----:B------:R-:W4:Y:S02]  /*11e0*/  LDC R12, c[0x0][0x584] ;  /* 0x00016100ff0c7b82 */ /* 0x000f240000000800 */
.L_x_16:
[----:B------:R-:W-:-:S13]  /*11f0*/  LOP3.LUT P0, RZ, R14, 0xff, RZ, 0xc0, !PT ;  /* 0x000000ff0eff7812 */ /* 0x000fda000780c0ff */
[----:B------:R-:W-:Y:S05]  /*1200*/  @!P0 EXIT ;  /* 0x000000000000894d */ /* 0x000fea0003800000 */
[----:B------:R-:W-:Y:S01]  /*1210*/  ULDC UR4, c[0x0][0x28c] ;  /* 0x0000a30000047ab9 */ /* 0x000fe20000000800 */
[----:B------:R-:W-:Y:S01]  /*1220*/  LOP3.LUT R81, R2, 0x1, RZ, 0xfc, !PT ;  /* 0x0000000102517812 */ /* 0x000fe200078efcff */
[----:B------:R-:W-:-:S04]  /*1230*/  UIADD3 UR4, UR4, 0x7f, URZ ;  /* 0x0000007f04047890 */ /* 0x000fc8000fffe03f */
[----:B------:R-:W-:-:S04]  /*1240*/  USHF.R.S32.HI UR5, URZ, 0x1f, UR4 ;  /* 0x0000001f3f057899 */ /* 0x000fc80008011404 */
[----:B------:R-:W-:-:S03]  /*1250*/  ULEA.HI UR5, UR5, UR4, URZ, 0x7 ;  /* 0x0000000405057291 */ /* 0x000fc6000f8f383f */
[----:B------:R-:W-:Y:S01]  /*1260*/  UMOV UR4, URZ ;  /* 0x0000003f00047c82 */ /* 0x000fe20008000000 */
[----:B------:R-:W-:-:S03]  /*1270*/  USHF.R.S32.HI UR9, URZ, 0x7, UR5 ;  /* 0x000000073f097899 */ /* 0x000fc60008011405 */
[----:B------:R-:W-:-:S09]  /*1280*/  UMOV UR5, URZ ;  /* 0x0000003f00057c82 */ /* 0x000fd20008000000 */
.L_x_108:
[----:B01----:R-:W-:Y:S01]  /*1290*/  LOP3.LUT R8, R0, 0x80, RZ, 0xc0, !PT ;  /* 0x0000008000087812 */ /* 0x003fe200078ec0ff */
[----:B------:R-:W0:Y:S01]  /*12a0*/  S2UR UR13, SR_CgaCtaId ;  /* 0x00000000000d79c3 */ /* 0x000e220000008800 */
[----:B------:R-:W-:Y:S01]  /*12b0*/  UMOV UR12, 0x400 ;  /* 0x00000400000c7882 */ /* 0x000fe20000000000 */
[----:B------:R-:W-:Y:S01]  /*12c0*/  UMOV UR6, URZ ;  /* 0x0000003f00067c82 */ /* 0x000fe20008000000 */
[----:B------:R-:W-:Y:S01]  /*12d0*/  SHF.R.U32.HI R8, RZ, 0x7, R8 ;  /* 0x00000007ff087819 */ /* 0x000fe20000011608 */
[----:B------:R-:W-:Y:S01]  /*12e0*/  UMOV UR7, URZ ;  /* 0x0000003f00077c82 */ /* 0x000fe20008000000 */
[----:B------:R-:W-:Y:S01]  /*12f0*/  UMOV UR18, UR5 ;  /* 0x0000000500127c82 */ /* 0x000fe20008000000 */
[----:B------:R-:W-:Y:S01]  /*1300*/  CS2R R16, SRZ ;  /* 0x0000000000107805 */ /* 0x000fe2000001ff00 */
[----:B---3--:R-:W-:Y:S01]  /*1310*/  IMAD.MOV.U32 R13, RZ, RZ, RZ ;  /* 0x000000ffff0d7224 */ /* 0x008fe200078e00ff */
[----:B------:R-:W1:Y:S01]  /*1320*/  LDC R9, c[0x0][0x28c] ;  /* 0x0000a300ff097b82 */ /* 0x000e620000000800 */
[----:B------:R-:W3:Y:S01]  /*1330*/  SHFL.IDX PT, R8, R8, RZ, 0x1f ;  /* 0x00001fff08087589 */ /* 0x000ee200000e0000 */
[----:B------:R-:W-:-:S02]  /*1340*/  CS2R R18, SRZ ;  /* 0x0000000000127805 */ /* 0x000fc4000001ff00 */
[----:B------:R-:W-:Y:S02]  /*1350*/  CS2R R20, SRZ ;  /* 0x0000000000147805 */ /* 0x000fe4000001ff00 */
[----:B------:R-:W-:Y:S02]  /*1360*/  CS2R R22, SRZ ;  /* 0x0000000000167805 */ /* 0x000fe4000001ff00 */
[----:B------:R-:W-:Y:S02]  /*1370*/  CS2R R56, SRZ ;  /* 0x0000000000387805 */ /* 0x000fe4000001ff00 */
[----:B------:R-:W-:Y:S02]  /*1380*/  CS2R R58, SRZ ;  /* 0x00000000003a7805 */ /* 0x000fe4000001ff00 */
[----:B------:R-:W-:Y:S02]  /*1390*/  CS2R R60, SRZ ;  /* 0x00000000003c7805 */ /* 0x000fe4000001ff00 */
[----:B------:R-:W-:-:S02]  /*13a0*/  CS2R R62, SRZ ;  /* 0x00000000003e7805 */ /* 0x000fc4000001ff00 */
[----:B------:R-:W-:Y:S02]  /*13b0*/  CS2R R64, SRZ ;  /* 0x0000000000407805 */ /* 0x000fe4000001ff00 */
[----:B------:R-:W-:Y:S02]  /*13c0*/  CS2R R66, SRZ ;  /* 0x0000000000427805 */ /* 0x000fe4000001ff00 */
[----:B------:R-:W-:Y:S01]  /*13d0*/  CS2R R68, SRZ ;  /* 0x0000000000447805 */ /* 0x000fe2000001ff00 */
[----:B------:R-:W-:Y:S01]  /*13e0*/  IMAD.MOV.U32 R70, RZ, RZ, RZ ;  /* 0x000000ffff467224 */ /* 0x000fe200078e00ff */
[----:B------:R-:W-:Y:S01]  /*13f0*/  CS2R R74, SRZ ;  /* 0x00000000004a7805 */ /* 0x000fe2000001ff00 */
[----:B------:R-:W-:Y:S01]  /*1400*/  IMAD.MOV.U32 R72, RZ, RZ, RZ ;  /* 0x000000ffff487224 */ /* 0x000fe200078e00ff */
[----:B------:R-:W-:Y:S02]  /*1410*/  CS2R R76, SRZ ;  /* 0x00000000004c7805 */ /* 0x000fe4000001ff00 */
[----:B------:R-:W-:Y:S01]  /*1420*/  CS2R R78, SRZ ;  /* 0x00000000004e7805 */ /* 0x000fe2000001ff00 */
[----:B------:R-:W-:Y:S01]  /*1430*/  IMAD.MOV.U32 R80, RZ, RZ, RZ ;  /* 0x000000ffff507224 */ /* 0x000fe200078e00ff */
[----:B----4-:R-:W-:Y:S01]  /*1440*/  CS2R R24, SRZ ;  /* 0x0000000000187805 */ /* 0x010fe2000001ff00 */
[----:B------:R-:W-:Y:S01]  /*1450*/  IMAD.U32 R14, RZ, RZ, UR4 ;  /* 0x00000004ff0e7e24 */ /* 0x000fe2000f8e00ff */
[----:B------:R-:W-:-:S02]  /*1460*/  CS2R R26, SRZ ;  /* 0x00000000001a7805 */ /* 0x000fc4000001ff00 */
[----:B------:R-:W-:Y:S02]  /*1470*/  CS2R R28, SRZ ;  /* 0x00000000001c7805 */ /* 0x000fe4000001ff00 */
[----:B------:R-:W-:Y:S02]  /*1480*/  CS2R R30, SRZ ;  /* 0x00000000001e7805 */ /* 0x000fe4000001ff00 */
[----:B------:R-:W-:Y:S02]  /*1490*/  CS2R R32, SRZ ;  /* 0x0000000000207805 */ /* 0x000fe4000001ff00 */
[----:B-1----:R-:W-:Y:S02]  /*14a0*/  ISETP.GE.AND P0, PT, R9, 0x1, PT ;  /* 0x000000010900780c */ /* 0x002fe40003f06270 */
[----:B------:R-:W-:Y:S02]  /*14b0*/  CS2R R34, SRZ ;  /* 0x0000000000227805 */ /* 0x000fe4000001ff00 */
[----:B---3--:R-:W-:-:S02]  /*14c0*/  R2UR UR8, R8 ;  /* 0x00000000080872ca */ /* 0x008fc400000e0000 */
        /* <DEDUP_REMOVED lines=8> */
[----:B------:R-:W-:Y:S02]  /*1550*/  CS2R R52, SRZ ;  /* 0x0000000000347805 */ /* 0x000fe4000001ff00 */
[----:B------:R-:W-:Y:S01]  /*1560*/  CS2R R54, SRZ ;  /* 0x0000000000367805 */ /* 0x000fe2000001ff00 */
[----:B------:R-:W-:-:S04]  /*1570*/  ULEA.HI UR10, UR8, UR8, URZ, 0x1 ;  /* 0x00000008080a7291 */ /* 0x000fc8000f8f083f */
[----:B------:R-:W-:Y:S02]  /*1580*/  ULOP3.LUT UR11, UR10, 0x7fffe, URZ, 0xc0, !UPT ;  /* 0x0007fffe0a0b7892 */ /* 0x000fe4000f8ec03f */
[----:B0-----:R-:W-:Y:S02]  /*1590*/  ULEA UR10, UR13, UR12, 0x18 ;  /* 0x0000000c0d0a7291 */ /* 0x001fe4000f8ec03f */
[----:B------:R-:W-:-:S03]  /*15a0*/  UIADD3 UR11, UR8, -UR11, URZ ;  /* 0x8000000b080b7290 */ /* 0x000fc6000fffe03f */
[----:B------:R-:W-:Y:S01]  /*15b0*/  UMOV UR8, URZ ;  /* 0x0000003f00087c82 */ /* 0x000fe20008000000 */
[----:B------:R-:W-:-:S04]  /*15c0*/  ULEA UR11, UR11, UR10, 0xd ;  /* 0x0000000a0b0b7291 */ /* 0x000fc8000f8e683f */
[----:B------:R-:W-:-:S04]  /*15d0*/  UIADD3 UR11, UR11, 0x180, URZ ;  /* 0x000001800b0b7890 */ /* 0x000fc8000fffe03f */
[----:B------:R-:W-:-:S04]  /*15e0*/  USHF.R.U32.HI UR11, URZ, 0x4, UR11 ;  /* 0x000000043f0b7899 */ /* 0x000fc8000801160b */
[----:B------:R-:W-:Y:S01]  /*15f0*/  ULOP3.LUT UR11, UR11, 0x3fff, URZ, 0xc0, !UPT ;  /* 0x00003fff0b0b7892 */ /* 0x000fe2000f8ec03f */
[----:B------:R-:W-:Y:S11]  /*1600*/  @!P0 BRA `(.L_x_18) ;  /* 0x0000000400a48947 */ /* 0x000ff60003800000 */
[----:B------:R-:W-:-:S13]  /*1610*/  ISETP.NE.AND P1, PT, R81, 0x3, PT ;  /* 0x000000035100780c */ /* 0x000fda0003f25270 */
[----:B------:R-:W-:Y:S05]  /*1620*/  @!P1 BRA `(.L_x_19) ;  /* 0x0000000000049947 */ /* 0x000fea0003800000 */
[----:B------:R-:W-:Y:S01]  /*1630*/  BPT.TRAP 0x1 ;  /* 0x000000040000795c */ /* 0x000fe20000300000 */
.L_x_19:
[----:B------:R-:W-:Y:S01]  /*1640*/  ULEA UR6, UR5, UR10, 0x3 ;  /* 0x0000000a05067291 */ /* 0x000fe2000f8e183f */
[----:B------:R-:W-:-:S05]  /*1650*/  IMAD.U32 R8, RZ, RZ, UR4 ;  /* 0x00000004ff087e24 */ /* 0x000fca000f8e00ff */
[----:B------:R-:W-:-:S04]  /*1660*/  SHF.L.U32 R8, R8, 0x1f, RZ ;  /* 0x0000001f08087819 */ /* 0x000fc800000006ff */
[----:B------:R0:W1:Y:S01]  /*1670*/  SYNCS.PHASECHK.TRANS64.TRYWAIT P0, [UR6], R8 ;  /* 0x00000008ff0075a7 */ /* 0x0000620008000146 */
[----:B------:R-:W-:Y:S05]  /*1680*/  @!P1 BRA `(.L_x_20) ;  /* 0x0000000000049947 */ /* 0x000fea0003800000 */
[----:B------:R-:W-:Y:S01]  /*1690*/  BPT.TRAP 0x1 ;  /* 0x000000040000795c */ /* 0x000fe20000300000 */
.L_x_20:
[----:B-1----:R-:W-:Y:S05]  /*16a0*/  @P0 BRA `(.L_x_21) ;  /* 0x0000000000080947 */ /* 0x002fea0003800000 */
[----:B------:R-:W1:Y:S02]  /*16b0*/  SYNCS.PHASECHK.TRANS64.TRYWAIT P0, [UR6], R8 ;  /* 0x00000008ff0075a7 */ /* 0x000e640008000146 */
[----:B-1----:R-:W-:Y:S05]  /*16c0*/  @!P0 BRA `(.L_x_22) ;  /* 0x0000005800748947 */ /* 0x002fea0003800000 */
.L_x_21:
[----:B------:R-:W-:Y:S01]  /*16d0*/  UIADD3 UR6, UR10, 0x24180, URZ ;  /* 0x000241800a067890 */ /* 0x000fe2000fffe03f */
[----:B------:R-:W-:Y:S01]  /*16e0*/  WARPGROUP.ARRIVE ;  /* 0x00000000000079c5 */ /* 0x000fe20000000000 */
[----:B------:R-:W-:Y:S01]  /*16f0*/  ULOP3.LUT UR8, UR11, 0x10000, URZ, 0xfc, !UPT ;  /* 0x000100000b087892 */ /* 0x000fe2000f8efc3f */
[----:B------:R-:W-:Y:S01]  /*1700*/  CS2R R16, SRZ ;  /* 0x0000000000107805 */ /* 0x000fe2000001ff00 */
[----:B------:R-:W-:Y:S01]  /*1710*/  USHF.R.U32.HI UR6, URZ, 0x4, UR6 ;  /* 0x000000043f067899 */ /* 0x000fe20008011606 */
[----:B------:R-:W-:Y:S01]  /*1720*/  IMAD.MOV.U32 R13, RZ, RZ, RZ ;  /* 0x000000ffff0d7224 */ /* 0x000fe200078e00ff */
[----:B------:R-:W-:Y:S01]  /*1730*/  UMOV UR13, 0x40000040 ;  /* 0x40000040000d7882 */ /* 0x000fe20000000000 */
[----:B------:R-:W-:Y:S01]  /*1740*/  UMOV UR15, 0x40000040 ;  /* 0x40000040000f7882 */ /* 0x000fe20000000000 */
[----:B------:R-:W-:Y:S01]  /*1750*/  ULOP3.LUT UR6, UR6, 0x3fff, URZ, 0xc0, !UPT ;  /* 0x00003fff06067892 */ /* 0x000fe2000f8ec03f */
[----:B------:R-:W-:Y:S02]  /*1760*/  CS2R R18, SRZ ;  /* 0x0000000000127805 */ /* 0x000fe4000001ff00 */
[----:B------:R-:W-:-:S02]  /*1770*/  CS2R R20, SRZ ;  /* 0x0000000000147805 */ /* 0x000fc4000001ff00 */
[----:B------:R-:W-:Y:S01]  /*1780*/  CS2R R22, SRZ ;  /* 0x0000000000167805 */ /* 0x000fe2000001ff00 */
[----:B------:R-:W-:Y:S01]  /*1790*/  ULOP3.LUT UR7, UR6, 0x10000, URZ, 0xfc, !UPT ;  /* 0x0001000006077892 */ /* 0x000fe2000f8efc3f */
[----:B------:R-:W-:Y:S01]  /*17a0*/  CS2R R56, SRZ ;  /* 0x0000000000387805 */ /* 0x000fe2000001ff00 */
[----:B------:R-:W-:Y:S01]  /*17b0*/  ULEA UR6, UR5, UR8, 0xa ;  /* 0x0000000805067291 */ /* 0x000fe2000f8e503f */
[----:B------:R-:W-:Y:S01]  /*17c0*/  CS2R R58, SRZ ;  /* 0x00000000003a7805 */ /* 0x000fe2000001ff00 */
[----:B------:R-:W-:Y:S01]  /*17d0*/  ULEA UR7, UR5, UR7, 0x9 ;  /* 0x0000000705077291 */ /* 0x000fe2000f8e483f */
[----:B------:R-:W-:Y:S02]  /*17e0*/  CS2R R60, SRZ ;  /* 0x00000000003c7805 */ /* 0x000fe4000001ff00 */
[----:B------:R-:W-:Y:S02]  /*17f0*/  CS2R R62, SRZ ;  /* 0x00000000003e7805 */ /* 0x000fe4000001ff00 */
[----:B------:R-:W-:-:S02]  /*1800*/  CS2R R64, SRZ ;  /* 0x0000000000407805 */ /* 0x000fc4000001ff00 */
[----:B------:R-:W-:Y:S01]  /*1810*/  CS2R R66, SRZ ;  /* 0x0000000000427805 */ /* 0x000fe2000001ff00 */
[----:B------:R-:W-:Y:S01]  /*1820*/  UMOV UR12, UR6 ;  /* 0x00000006000c7c82 */ /* 0x000fe20008000000 */
[----:B------:R-:W-:Y:S01]  /*1830*/  CS2R R68, SRZ ;  /* 0x0000000000447805 */ /* 0x000fe2000001ff00 */
[----:B------:R-:W-:Y:S01]  /*1840*/  UMOV UR14, UR7 ;  /* 0x00000007000e7c82 */ /* 0x000fe20008000000 */
[----:B------:R-:W-:Y:S01]  /*1850*/  IMAD.MOV.U32 R70, RZ, RZ, RZ ;  /* 0x000000ffff467224 */ /* 0x000fe200078e00ff */
[----:B------:R-:W-:Y:S01]  /*1860*/  QGMMA.64x64x32.F32.E4M3.E4M3 R24, gdesc[UR12], RZ, !UPT ;  /* 0x00e000000c1879f3 */ /* 0x000fe2000c7008ff */
[----:B------:R-:W-:Y:S01]  /*1870*/  UIADD3 UR12, UR6, 0x2, URZ ;  /* 0x00000002060c7890 */ /* 0x000fe2000fffe03f */
[----:B------:R-:W-:Y:S01]  /*1880*/  IMAD.MOV.U32 R72, RZ, RZ, RZ ;  /* 0x000000ffff487224 */ /* 0x000fe200078e00ff */
[----:B------:R-:W-:Y:S01]  /*1890*/  UIADD3 UR14, UR7, 0x2, URZ ;  /* 0x00000002070e7890 */ /* 0x000fe2000fffe03f */
[----:B------:R-:W-:Y:S01]  /*18a0*/  CS2R R74, SRZ ;  /* 0x00000000004a7805 */ /* 0x000fe2000001ff00 */
[----:B------:R-:W-:Y:S01]  /*18b0*/  UMOV UR13, 0x40000040 ;  /* 0x40000040000d7882 */ /* 0x000fe20000000000 */
[----:B------:R-:W-:Y:S01]  /*18c0*/  UMOV UR15, 0x40000040 ;  /* 0x40000040000f7882 */ /* 0x000fe20000000000 */
[----:B------:R-:W-:-:S02]  /*18d0*/  CS2R R76, SRZ ;  /* 0x00000000004c7805 */ /* 0x000fc4000001ff00 */
[----:B------:R-:W-:Y:S01]  /*18e0*/  CS2R R78, SRZ ;  /* 0x00000000004e7805 */ /* 0x000fe2000001ff00 */
[----:B------:R-:W-:Y:S02]  /*18f0*/  IMAD.MOV.U32 R80, RZ, RZ, RZ ;  /* 0x000000ffff507224 */ /* 0x000fe400078e00ff */
[----:B------:R-:W-:Y:S01]  /*1900*/  QGMMA.64x64x32.F32.E4M3.E4M3 R24, gdesc[UR12], R24 ;  /* 0x00e000000c1879f3 */ /* 0x000fe20008700818 */
[----:B------:R-:W-:Y:S02]  /*1910*/  UIADD3 UR12, UR6, 0x4, URZ ;  /* 0x00000004060c7890 */ /* 0x000fe4000fffe03f */
[----:B------:R-:W-:Y:S01]  /*1920*/  UIADD3 UR14, UR7, 0x4, URZ ;  /* 0x00000004070e7890 */ /* 0x000fe2000fffe03f */
[----:B------:R-:W-:Y:S01]  /*1930*/  UMOV UR13, 0x40000040 ;  /* 0x40000040000d7882 */ /* 0x000fe20000000000 */
[----:B------:R-:W-:-:S07]  /*1940*/  UMOV UR15, 0x40000040 ;  /* 0x40000040000f7882 */ /* 0x000fce0000000000 */
[----:B------:R-:W-:Y:S01]  /*1950*/  QGMMA.64x64x32.F32.E4M3.E4M3 R24, gdesc[UR12], R24 ;  /* 0x00e000000c1879f3 */ /* 0x000fe20008700818 */
[----:B------:R-:W-:Y:S02]  /*1960*/  UIADD3 UR14, UR7, 0x6, URZ ;  /* 0x00000006070e7890 */ /* 0x000fe4000fffe03f */
[----:B------:R-:W-:Y:S01]  /*1970*/  UIADD3 UR12, UR6, 0x6, URZ ;  /* 0x00000006060c7890 */ /* 0x000fe2000fffe03f */
[----:B------:R-:W-:Y:S01]  /*1980*/  ULDC UR7, c[0x0][0x50c] ;  /* 0x0001430000077ab9 */ /* 0x000fe20000000800 */
[----:B------:R-:W-:Y:S01]  /*1990*/  UMOV UR13, 0x40000040 ;  /* 0x40000040000d7882 */ /* 0x000fe20000000000 */
[----:B------:R-:W-:Y:S01]  /*19a0*/  UISETP.NE.AND UP0, UPT, UR7, 0x4, UPT ;  /* 0x000000040700788c */ /* 0x000fe2000bf05270 */
[----:B------:R-:W-:Y:S01]  /*19b0*/  UMOV UR15, 0x40000040 ;  /* 0x40000040000f7882 */ /* 0x000fe20000000000 */
[----:B------:R-:W-:Y:S02]  /*19c0*/  UMOV UR6, 0x4 ;  /* 0x0000000400067882 */ /* 0x000fe40000000000 */
[----:B------:R-:W-:-:S06]  /*19d0*/  USEL UR7, URZ, 0x1, UP0 ;  /* 0x000000013f077887 */ /* 0x000fcc0008000000 */
[----:B------:R-:W-:Y:S01]  /*19e0*/  ISETP.NE.AND P0, PT, RZ, UR7, PT ;  /* 0x00000007ff007c0c */ /* 0x000fe2000bf05270 */
[----:B------:R-:W-:-:S12]  /*19f0*/  QGMMA.64x64x32.F32.E4M3.E4M3 R24, gdesc[UR12], R24, gsb0 ;  /* 0x00e000000c1879f3 */ /* 0x000fd80008000818 */
[----:B------:R-:W-:Y:S05]  /*1a00*/  @!P0 BRA `(.L_x_23) ;  /* 0x0000000000888947 */ /* 0x000fea0003800000 */
[----:B------:R-:W-:Y:S02]  /*1a10*/  WARPGROUP.DEPBAR.LE gsb0, 0x0 ;  /* 0x00008000000079c5 */ /* 0x000fe40000010000 */
[----:B------:R-:W-:-:S01]  /*1a20*/  FADD R79, RZ, R24 ;  /* 0x00000018ff4f7221 */ /* 0x000fc20000000000 */
[----:B------:R-:W-:Y:S01]  /*1a30*/  FADD R80, RZ, R25 ;  /* 0x00000019ff507221 */ /* 0x000fe20000000000 */
        /* <DEDUP_REMOVED lines=30> */
[----:B------:R-:W-:-:S06]  /*1c20*/  UMOV UR6, URZ ;  /* 0x0000003f00067c82 */ /* 0x000fcc0008000000 */
.L_x_23:
[----:B------:R-:W-:-:S04]  /*1c30*/  UIADD3 UR18, UR5, 0x1, URZ ;  /* 0x0000000105127890 */ /* 0x000fc8000fffe03f */
[----:B------:R-:W-:-:S04]  /*1c40*/  UISETP.NE.AND UP0, UPT, UR18, 0x9, UPT ;  /* 0x000000091200788c */ /* 0x000fc8000bf05270 */
[----:B------:R-:W-:Y:S02]  /*1c50*/  USEL UR8, URZ, 0x1, UP0 ;  /* 0x000000013f087887 */ /* 0x000fe40008000000 */
[----:B------:R-:W-:Y:S02]  /*1c60*/  USEL UR18, UR18, URZ, UP0 ;  /* 0x0000003f12127287 */ /* 0x000fe40008000000 */
[----:B------:R-:W-:-:S06]  /*1c70*/  ULOP3.LUT UR8, UR4, UR8, URZ, 0x3c, !UPT ;  /* 0x0000000804087292 */ /* 0x000fcc000f8e3c3f */
[----:B------:R-:W-:Y:S01]  /*1c80*/  IMAD.U32 R14, RZ, RZ, UR8 ;  /* 0x00000008ff0e7e24 */ /* 0x000fe2000f8e00ff */
[----:B------:R-:W-:-:S06]  /*1c90*/  UMOV UR8, 0x1 ;  /* 0x0000000100087882 */ /* 0x000fcc0000000000 */
.L_x_18:
[----:B------:R-:W-:-:S04]  /*1ca0*/  UISETP.LT.AND UP0, UPT, UR9, 0x1, UPT ;  /* 0x000000010900788c */ /* 0x000fc8000bf01270 */
[----:B------:R-:W-:-:S04]  /*1cb0*/  USEL UR12, UR9, 0x1, UP0 ;  /* 0x00000001090c7887 */ /* 0x000fc80008000000 */
[----:B------:R-:W-:-:S04]  /*1cc0*/  UIADD3 UR12, UR9, -UR12, URZ ;  /* 0x8000000c090c7290 */ /* 0x000fc8000fffe03f */
[----:B------:R-:W-:-:S06]  /*1cd0*/  UISETP.GE.AND UP0, UPT, UR12, 0x1, UPT ;  /* 0x000000010c00788c */ /* 0x000fcc000bf06270 */
[----:B------:R-:W-:-:S13]  /*1ce0*/  PLOP3.LUT P0, PT, PT, PT, UP0, 0x80, 0x0 ;  /* 0x000000000000781c */ /* 0x000fda0003f0f008 */
[----:B------:R-:W-:Y:S05]  /*1cf0*/  @!P0 BRA `(.L_x_24) ;  /* 0x0000000400b88947 */ /* 0x000fea0003800000 */
[----:B01----:R-:W-:Y:S01]  /*1d00*/  IMAD.U32 R8, RZ, RZ, UR12 ;  /* 0x0000000cff087e24 */ /* 0x003fe2000f8e00ff */
[----:B------:R-:W-:Y:S01]  /*1d10*/  ULDC UR19, c[0x0][0x50c] ;  /* 0x0001430000137ab9 */ /* 0x000fe20000000800 */
[----:B------:R-:W-:-:S07]  /*1d20*/  IMAD.U32 R9, RZ, RZ, UR5 ;  /* 0x00000005ff097e24 */ /* 0x000fce000f8e00ff */
.L_x_32:
[----:B------:R-:W-:-:S13]  /*1d30*/  ISETP.NE.AND P1, PT, R81, 0x3, PT ;  /* 0x000000035100780c */ /* 0x000fda0003f25270 */
[----:B------:R-:W-:Y:S05]  /*1d40*/  @!P1 BRA `(.L_x_25) ;  /* 0x0000000000049947 */ /* 0x000fea0003800000 */
[----:B------:R-:W-:Y:S01]  /*1d50*/  BPT.TRAP 0x1 ;  /* 0x000000040000795c */ /* 0x000fe20000300000 */
.L_x_25:
[----:B------:R-:W0:Y:S01]  /*1d60*/  S2UR UR12, SR_CgaCtaId ;  /* 0x00000000000c79c3 */ /* 0x000e220000008800 */
[----:B------:R-:W-:Y:S01]  /*1d70*/  UMOV UR10, 0x400 ;  /* 0x00000400000a7882 */ /* 0x000fe20000000000 */
[----:B------:R-:W-:Y:S01]  /*1d80*/  SHF.L.U32 R10, R14, 0x1f, RZ ;  /* 0x0000001f0e0a7819 */ /* 0x000fe200000006ff */
[----:B0-----:R-:W-:-:S04]  /*1d90*/  ULEA UR10, UR12, UR10, 0x18 ;  /* 0x0000000a0c0a7291 */ /* 0x001fc8000f8ec03f */
[----:B------:R-:W-:-:S09]  /*1da0*/  ULEA UR12, UR18, UR10, 0x3 ;  /* 0x0000000a120c7291 */ /* 0x000fd2000f8e183f */
[----:B------:R0:W1:Y:S01]  /*1db0*/  SYNCS.PHASECHK.TRANS64.TRYWAIT P0, [UR12], R10 ;  /* 0x0000000aff0075a7 */ /* 0x000062000800014c */
[----:B------:R-:W-:Y:S05]  /*1dc0*/  @!P1 BRA `(.L_x_26) ;  /* 0x0000000000049947 */ /* 0x000fea0003800000 */
[----:B------:R-:W-:Y:S01]  /*1dd0*/  BPT.TRAP 0x1 ;  /* 0x000000040000795c */ /* 0x000fe20000300000 */
.L_x_26:
[----:B-1----:R-:W-:Y:S05]  /*1de0*/  @P0 BRA `(.L_x_27) ;  /* 0x0000000000080947 */ /* 0x002fea0003800000 */
[----:B------:R-:W1:Y:S02]  /*1df0*/  SYNCS.PHASECHK.TRANS64.TRYWAIT P0, [UR12], R10 ;  /* 0x0000000aff0075a7 */ /* 0x000e64000800014c */
[----:B-1----:R-:W-:Y:S05]  /*1e00*/  @!P0 BRA `(.L_x_28) ;  /* 0x0000005000bc8947 */ /* 0x002fea0003800000 */
.L_x_27:
[----:B------:R-:W-:Y:S01]  /*1e10*/  UIADD3 UR12, UR10, 0x24180, URZ ;  /* 0x000241800a0c7890 */ /* 0x000fe2000fffe03f */
[----:B------:R-:W-:Y:S01]  /*1e20*/  WARPGROUP.ARRIVE ;  /* 0x00000000000079c5 */ /* 0x000fe20000000000 */
[----:B------:R-:W-:Y:S02]  /*1e30*/  UISETP.NE.AND UP0, UPT, UR7, URZ, UPT ;  /* 0x0000003f0700728c */ /* 0x000fe4000bf05270 */
[----:B------:R-:W-:Y:S02]  /*1e40*/  USHF.R.U32.HI UR12, URZ, 0x4, UR12 ;  /* 0x000000043f0c7899 */ /* 0x000fe4000801160c */
[----:B------:R-:W-:Y:S02]  /*1e50*/  USEL UR8, UR8, URZ, !UP0 ;  /* 0x0000003f08087287 */ /* 0x000fe4000c000000 */
[----:B------:R-:W-:Y:S02]  /*1e60*/  ULOP3.LUT UR12, UR12, 0x3fff, URZ, 0xc0, !UPT ;  /* 0x00003fff0c0c7892 */ /* 0x000fe4000f8ec03f */
[----:B------:R-:W-:-:S02]  /*1e70*/  UISETP.NE.U32.AND UP0, UPT, UR8, URZ, UPT ;  /* 0x0000003f0800728c */ /* 0x000fc4000bf05070 */
[----:B------:R-:W-:Y:S02]  /*1e80*/  ULOP3.LUT UR7, UR11, 0x10000, URZ, 0xfc, !UPT ;  /* 0x000100000b077892 */ /* 0x000fe4000f8efc3f */
[----:B------:R-:W-:Y:S02]  /*1e90*/  ULOP3.LUT UR8, UR12, 0x10000, URZ, 0xfc, !UPT ;  /* 0x000100000c087892 */ /* 0x000fe4000f8efc3f */
[----:B------:R-:W-:Y:S02]  /*1ea0*/  ULEA UR7, UR18, UR7, 0xa ;  /* 0x0000000712077291 */ /* 0x000fe4000f8e503f */
[----:B------:R-:W-:Y:S01]  /*1eb0*/  ULEA UR8, UR18, UR8, 0x9 ;  /* 0x0000000812087291 */ /* 0x000fe2000f8e483f */
[----:B------:R-:W-:Y:S01]  /*1ec0*/  UMOV UR13, 0x40000040 ;  /* 0x40000040000d7882 */ /* 0x000fe20000000000 */
[----:B------:R-:W-:Y:S01]  /*1ed0*/  UMOV UR15, 0x40000040 ;  /* 0x40000040000f7882 */ /* 0x000fe20000000000 */
[----:B------:R-:W-:Y:S02]  /*1ee0*/  UIADD3 UR6, UR6, 0x4, URZ ;  /* 0x0000000406067890 */ /* 0x000fe4000fffe03f */
[----:B------:R-:W-:-:S02]  /*1ef0*/  UMOV UR12, UR7 ;  /* 0x00000007000c7c82 */ /* 0x000fc40008000000 */
[----:B------:R-:W-:Y:S02]  /*1f00*/  UMOV UR14, UR8 ;  /* 0x00000008000e7c82 */ /* 0x000fe40008000000 */
[----:B------:R-:W-:Y:S01]  /*1f10*/  QGMMA.64x64x32.F32.E4M3.E4M3 R24, gdesc[UR12], R24, UP0 ;  /* 0x00e000000c1879f3 */ /* 0x000fe2000bf00818 */
[----:B------:R-:W-:Y:S02]  /*1f20*/  UIADD3 UR12, UR7, 0x2, URZ ;  /* 0x00000002070c7890 */ /* 0x000fe4000fffe03f */
[----:B------:R-:W-:Y:S01]  /*1f30*/  UIADD3 UR14, UR8, 0x2, URZ ;  /* 0x00000002080e7890 */ /* 0x000fe2000fffe03f */
[----:B------:R-:W-:Y:S01]  /*1f40*/  UMOV UR13, 0x40000040 ;  /* 0x40000040000d7882 */ /* 0x000fe20000000000 */
[----:B------:R-:W-:Y:S01]  /*1f50*/  UMOV UR15, 0x40000040 ;  /* 0x40000040000f7882 */ /* 0x000fe20000000000 */
[----:B------:R-:W-:-:S06]  /*1f60*/  UISETP.NE.AND UP0, UPT, UR6, UR19, UPT ;  /* 0x000000130600728c */ /* 0x000fcc000bf05270 */
        /* <DEDUP_REMOVED lines=8> */
[----:B------:R-:W-:Y:S01]  /*1ff0*/  UMOV UR13, 0x40000040 ;  /* 0x40000040000d7882 */ /* 0x000fe20000000000 */
[----:B------:R-:W-:Y:S01]  /*2000*/  UMOV UR15, 0x40000040 ;  /* 0x40000040000f7882 */ /* 0x000fe20000000000 */
[----:B------:R-:W-:-:S06]  /*2010*/  USEL UR7, URZ, 0x1, UP0 ;  /* 0x000000013f077887 */ /* 0x000fcc0008000000 */
[----:B------:R-:W-:Y:S01]  /*2020*/  ISETP.NE.AND P0, PT, RZ, UR7, PT ;  /* 0x00000007ff007c0c */ /* 0x000fe2000bf05270 */
[----:B------:R-:W-:Y:S03]  /*2030*/  QGMMA.64x64x32.F32.E4M3.E4M3 R24, gdesc[UR12], R24, gsb0 ;  /* 0x00e000000c1879f3 */ /* 0x000fe60008000818 */
[----:B------:R-:W-:-:S09]  /*2040*/  WARPGROUP.DEPBAR.LE gsb0, 0x1 ;  /* 0x00008000000079c5 */ /* 0x000fd20000010100 */
[----:B------:R-:W-:Y:S05]  /*2050*/  @!P0 BRA `(.L_x_29) ;  /* 0x0000000000888947 */ /* 0x000fea0003800000 */
[----:B------:R-:W-:Y:S02]  /*2060*/  WARPGROUP.DEPBAR.LE gsb0, 0x0 ;  /* 0x00008000000079c5 */ /* 0x000fe40000010000 */
[----:B------:R-:W-:-:S01]  /*2070*/  FADD R79, R24, R79 ;  /* 0x0000004f184f7221 */ /* 0x000fc20000000000 */
[----:B------:R-:W-:Y:S01]  /*2080*/  FADD R80, R25, R80 ;  /* 0x0000005019507221 */ /* 0x000fe20000000000 */
        /* <DEDUP_REMOVED lines=30> */
[----:B------:R-:W-:-:S06]  /*2270*/  UMOV UR6, URZ ;  /* 0x0000003f00067c82 */ /* 0x000fcc0008000000 */
.L_x_29:
[----:B------:R-:W-:Y:S05]  /*2280*/  @!P1 BRA `(.L_x_30) ;  /* 0x0000000000049947 */ /* 0x000fea0003800000 */
[----:B------:R-:W-:Y:S01]  /*2290*/  BPT.TRAP 0x1 ;  /* 0x000000040000795c */ /* 0x000fe20000300000 */
.L_x_30:
[----:B------:R-:W-:-:S13]  /*22a0*/  ISETP.NE.AND P0, PT, R6, RZ, PT ;  /* 0x000000ff0600720c */ /* 0x000fda0003f05270 */
[----:B01----:R-:W-:-:S05]  /*22b0*/  @P0 LEA R10, R9, UR10, 0x3 ;  /* 0x0000000a090a0c11 */ /* 0x003fca000f8e18ff */
[----:B------:R-:W-:-:S05]  /*22c0*/  @P0 VIADD R10, R10, 0x48 ;  /* 0x000000480a0a0836 */ /* 0x000fca0000000000 */
[----:B------:R-:W-:-:S04]  /*22d0*/  @P0 PRMT R10, R3, 0x654, R10 ;  /* 0x00000654030a0816 */ /* 0x000fc8000000000a */
[----:B------:R0:W-:Y:S01]  /*22e0*/  @P0 SYNCS.ARRIVE.TRANS64.RED.A1T0 RZ, [R10+URZ], RZ ;  /* 0x000000ff0aff09a7 */ /* 0x0001e2000810043f */
[----:B------:R-:W-:-:S13]  /*22f0*/  ISETP.GT.U32.AND P0, PT, R2, 0x1, PT ;  /* 0x000000010200780c */ /* 0x000fda0003f04070 */
[----:B0-----:R-:W-:Y:S05]  /*2300*/  @P0 BRA `(.L_x_31) ;  /* 0x0000000000040947 */ /* 0x001fea0003800000 */
[----:B------:R-:W-:Y:S01]  /*2310*/  BPT.TRAP 0x1 ;  /* 0x000000040000795c */ /* 0x000fe20000300000 */
.L_x_31:
[----:B------:R-:W-:Y:S01]  /*2320*/  UIADD3 UR18, UR18, 0x1, URZ ;  /* 0x0000000112127890 */ /* 0x000fe2000fffe03f */
[C---:B------:R-:W-:Y:S01]  /*2330*/  ISETP.GT.AND P1, PT, R8.reuse, 0x1, PT ;  /* 0x000000010800780c */ /* 0x040fe20003f24270 */
[----:B------:R-:W-:Y:S02]  /*2340*/  VIADD R9, R9, 0x1 ;  /* 0x0000000109097836 */ /* 0x000fe40000000000 */
[----:B------:R-:W-:Y:S01]  /*2350*/  UISETP.NE.AND UP0, UPT, UR18, 0x9, UPT ;  /* 0x000000091200788c */ /* 0x000fe2000bf05270 */
[----:B------:R-:W-:Y:S02]  /*2360*/  VIADD R8, R8, 0xffffffff ;  /* 0xffffffff08087836 */ /* 0x000fe40000000000 */
[C---:B------:R-:W-:Y:S01]  /*2370*/  ISETP.NE.AND P0, PT, R9.reuse, 0x9, PT ;  /* 0x000000090900780c */ /* 0x040fe20003f05270 */
[----:B------:R-:W-:Y:S02]  /*2380*/  USEL UR8, URZ, 0x1, UP0 ;  /* 0x000000013f087887 */ /* 0x000fe40008000000 */
[----:B------:R-:W-:Y:S01]  /*2390*/  USEL UR18, UR18, URZ, UP0 ;  /* 0x0000003f12127287 */ /* 0x000fe20008000000 */
[----:B------:R-:W-:-:S03]  /*23a0*/  SEL R9, R9, RZ, P0 ;  /* 0x000000ff09097207 */ /* 0x000fc60000000000 */
[----:B------:R-:W-:Y:S01]  /*23b0*/  LOP3.LUT R14, R14, UR8, RZ, 0x3c, !PT ;  /* 0x000000080e0e7c12 */ /* 0x000fe2000f8e3cff */
[----:B------:R-:W-:Y:S01]  /*23c0*/  UMOV UR8, 0x1 ;  /* 0x0000000100087882 */ /* 0x000fe20000000000 */
[----:B------:R-:W-:Y:S06]  /*23d0*/  @P1 BRA `(.L_x_32) ;  /* 0xfffffff800541947 */ /* 0x000fec000383ffff */
.L_x_24:
[----:B------:R-:W-:Y:S01]  /*23e0*/  UISETP.NE.AND UP0, UPT, UR6, URZ, UPT ;  /* 0x0000003f0600728c */ /* 0x000fe2000bf05270 */
[----:B01----:R-:W0:Y:S03]  /*23f0*/  LDC R8, c[0x0][0x28c] ;  /* 0x0000a300ff087b82 */ /* 0x003e260000000800 */
[----:B------:R-:W-:-:S06]  /*2400*/  USEL UR6, URZ, 0x1, !UP0 ;  /* 0x000000013f067887 */ /* 0x000fcc000c000000 */
[----:B------:R-:W-:Y:S02]  /*2410*/  ISETP.NE.AND P0, PT, RZ, UR6, PT ;  /* 0x00000006ff007c0c */ /* 0x000fe4000bf05270 */
[----:B0-----:R-:W-:-:S11]  /*2420*/  ISETP.GE.AND P1, PT, R8, 0x1, PT ;  /* 0x000000010800780c */ /* 0x001fd60003f26270 */
[----:B------:R-:W-:Y:S05]  /*2430*/  @!P0 BRA `(.L_x_33) ;  /* 0x0000000000848947 */ /* 0x000fea0003800000 */
[----:B------:R-:W-:Y:S02]  /*2440*/  WARPGROUP.DEPBAR.LE gsb0, 0x0 ;  /* 0x00008000000079c5 */ /* 0x000fe40000010000 */
[----:B------:R-:W-:Y:S01]  /*2450*/  FADD R79, R24, R79 ;  /* 0x0000004f184f7221 */ /* 0x000fe20000000000 */
        /* <DEDUP_REMOVED lines=30> */
[----:B------:R-:W-:-:S07]  /*2640*/  FADD R16, R16, R55 ;  /* 0x0000003710107221 */ /* 0x000fce0000000000 */
.L_x_33:
[----:B------:R-:W-:Y:S02]  /*2650*/  WARPGROUP.DEPBAR.LE gsb0, 0x0 ;  /* 0x00008000000079c5 */ /* 0x000fe40000010000 */
[----:B------:R-:W-:Y:S05]  /*2660*/  @!P1 BRA `(.L_x_34) ;  /* 0x0000000000549947 */ /* 0x000fea0003800000 */
[----:B------:R-:W-:-:S13]  /*2670*/  ISETP.NE.AND P0, PT, R81, 0x3, PT ;  /* 0x000000035100780c */ /* 0x000fda0003f05270 */
[----:B------:R-:W-:Y:S05]  /*2680*/  @!P0 BRA `(.L_x_35) ;  /* 0x0000000000048947 */ /* 0x000fea0003800000 */
[----:B------:R-:W-:Y:S01]  /*2690*/  BPT.TRAP 0x1 ;  /* 0x000000040000795c */ /* 0x000fe20000300000 */
.L_x_35:
[----:B------:R-:W-:Y:S01]  /*26a0*/  ISETP.NE.AND P0, PT, R6, RZ, PT ;  /* 0x000000ff0600720c */ /* 0x000fe20003f05270 */
[----:B------:R-:W-:Y:S01]  /*26b0*/  BSSY B0, `(.L_x_36) ;  /* 0x000000e000007945 */ /* 0x000fe20003800000 */
[----:B------:R-:W-:-:S11]  /*26c0*/  ISETP.GT.U32.AND P1, PT, R2, 0x1, PT ;  /* 0x000000010200780c */ /* 0x000fd60003f24070 */
[----:B------:R-:W-:Y:S05]  /*26d0*/  @!P0 BRA `(.L_x_37) ;  /* 0x00000000002c8947 */ /* 0x000fea0003800000 */
[----:B------:R-:W-:-:S04]  /*26e0*/  UISETP.LT.AND UP0, UPT, UR9, 0x1, UPT ;  /* 0x000000010900788c */ /* 0x000fc8000bf01270 */
[----:B------:R-:W-:-:S04]  /*26f0*/  USEL UR8, UR9, 0x1, UP0 ;  /* 0x0000000109087887 */ /* 0x000fc80008000000 */
[----:B------:R-:W-:-:S04]  /*2700*/  UIADD3 UR8, UR5, UR9, -UR8 ;  /* 0x0000000905087290 */ /* 0x000fc8000fffe808 */
[----:B------:R-:W-:-:S04]  /*2710*/  UIMAD.WIDE.U32 UR6, UR8, 0x38e38e39, URZ ;  /* 0x38e38e39080678a5 */ /* 0x000fc8000f8e003f */
[----:B------:R-:W-:-:S04]  /*2720*/  USHF.R.U32.HI UR6, URZ, 0x1, UR7 ;  /* 0x000000013f067899 */ /* 0x000fc80008011607 */
[----:B------:R-:W-:-:S04]  /*2730*/  UIMAD UR8, UR6, -0x9, UR8 ;  /* 0xfffffff7060878a4 */ /* 0x000fc8000f8e0208 */
[----:B------:R-:W-:-:S04]  /*2740*/  ULEA UR8, UR8, UR10, 0x3 ;  /* 0x0000000a08087291 */ /* 0x000fc8000f8e183f */
[----:B------:R-:W-:-:S06]  /*2750*/  UIADD3 UR8, UR8, 0x48, URZ ;  /* 0x0000004808087890 */ /* 0x000fcc000fffe03f */
[----:B------:R-:W-:-:S05]  /*2760*/  IMAD.U32 R8, RZ, RZ, UR8 ;  /* 0x00000008ff087e24 */ /* 0x000fca000f8e00ff */
[----:B------:R-:W-:-:S04]  /*2770*/  PRMT R8, R3, 0x654, R8 ;  /* 0x0000065403087816 */ /* 0x000fc80000000008 */
[----:B------:R0:W-:Y:S03]  /*2780*/  SYNCS.ARRIVE.TRANS64.RED.A1T0 RZ, [R8+URZ], RZ ;  /* 0x000000ff08ff79a7 */ /* 0x0001e6000810043f */
.L_x_37:
[----:B------:R-:W-:Y:S05]  /*2790*/  BSYNC B0 ;  /* 0x0000000000007941 */ /* 0x000fea0003800000 */
.L_x_36:
[----:B------:R-:W-:Y:S05]  /*27a0*/  @P1 BRA `(.L_x_34) ;  /* 0x0000000000041947 */ /* 0x000fea0003800000 */
[----:B------:R-:W-:Y:S01]  /*27b0*/  BPT.TRAP 0x1 ;  /* 0x000000040000795c */ /* 0x000fe20000300000 */
.L_x_34:
[----:B------:R-:W1:Y:S01]  /*27c0*/  LDC R24, c[0x0][0x288] ;  /* 0x0000a200ff187b82 */ /* 0x000e620000000800 */
[C---:B------:R-:W-:Y:S01]  /*27d0*/  LOP3.LUT R14, R0.reuse, 0x3, RZ, 0xc0, !PT ;  /* 0x00000003000e7812 */ /* 0x040fe200078ec0ff */
[----:B------:R-:W-:Y:S01]  /*27e0*/  IMAD.SHL.U32 R25, R15, 0x40, RZ ;  /* 0x000000400f197824 */ /* 0x000fe200078e00ff */
[--C-:B0-----:R-:W-:Y:S01]  /*27f0*/  SHF.R.U32.HI R8, RZ, 0x2, R0.reuse ;  /* 0x00000002ff087819 */ /* 0x101fe20000011600 */
[----:B------:R-:W-:Y:S01]  /*2800*/  UIADD3 UR5, UR9, UR5, URZ ;  /* 0x0000000509057290 */ /* 0x000fe2000fffe03f */
[----:B------:R-:W-:Y:S01]  /*2810*/  LOP3.LUT R10, R0, 0x60, RZ, 0xc0, !PT ;  /* 0x00000060000a7812 */ /* 0x000fe200078ec0ff */
[----:B------:R-:W-:Y:S01]  /*2820*/  ULDC UR12, c[0x0][0x284] ;  /* 0x0000a100000c7ab9 */ /* 0x000fe20000000800 */
[----:B------:R-:W-:Y:S01]  /*2830*/  SHF.R.U32.HI R11, RZ, 0x7, R0 ;  /* 0x00000007ff0b7819 */ /* 0x000fe20000011600 */
[----:B------:R-:W-:Y:S01]  /*2840*/  UISETP.GT.U32.AND UP0, UPT, UR5, 0x8, UPT ;  /* 0x000000080500788c */ /* 0x000fe2000bf04070 */
[----:B------:R-:W-:Y:S01]  /*2850*/  LOP3.LUT R9, R8, 0x7, RZ, 0xc0, !PT ;  /* 0x0000000708097812 */ /* 0x000fe200078ec0ff */
[----:B------:R-:W-:Y:S01]  /*2860*/  UISETP.GE.U32.AND UP1, UPT, UR9, 0x9, UPT ;  /* 0x000000090900788c */ /* 0x000fe2000bf26070 */
[----:B------:R-:W-:Y:S01]  /*2870*/  SHF.R.U32.HI R10, RZ, 0x1, R10 ;  /* 0x00000001ff0a7819 */ /* 0x000fe2000001160a */
[----:B------:R-:W-:Y:S01]  /*2880*/  UISETP.LT.U32.AND UP0, UPT, UR9, 0x9, UP0 ;  /* 0x000000090900788c */ /* 0x000fe20008701070 */
[----:B------:R-:W-:Y:S01]  /*2890*/  LOP3.LUT R8, R11, 0x1, RZ, 0xc0, !PT ;  /* 0x000000010b087812 */ /* 0x000fe200078ec0ff */
[----:B------:R-:W-:Y:S01]  /*28a0*/  ULDC.64 UR10, c[0x0][0x5d0] ;  /* 0x00017400000a7ab9 */ /* 0x000fe20000000a00 */
[----:B------:R-:W-:Y:S01]  /*28b0*/  IADD3 R27, RZ, -R10, -R9 ;  /* 0x8000000aff1b7210 */ /* 0x000fe20007ffe809 */
[----:B------:R-:W-:Y:S01]  /*28c0*/  UIMAD.WIDE.U32 UR6, UR5, 0x38e38e39, URZ ;  /* 0x38e38e39050678a5 */ /* 0x000fe2000f8e003f */
[----:B------:R-:W-:Y:S01]  /*28d0*/  SHF.R.S32.HI R32, RZ, 0x1f, R73 ;  /* 0x0000001fff207819 */ /* 0x000fe20000011449 */
[----:B------:R-:W-:Y:S01]  /*28e0*/  USEL UR8, URZ, 0x1, !UP0 ;  /* 0x000000013f087887 */ /* 0x000fe2000c000000 */
[C---:B------:R-:W-:Y:S01]  /*28f0*/  IMAD.SHL.U32 R26, R8.reuse, 0x40, RZ ;  /* 0x00000040081a7824 */ /* 0x040fe200078e00ff */
[----:B------:R-:W-:Y:S01]  /*2900*/  USHF.R.U32.HI UR6, URZ, 0x1, UR7 ;  /* 0x000000013f067899 */ /* 0x000fe20008011607 */
[----:B------:R-:W-:Y:S01]  /*2910*/  IMAD R27, R8, -0x40, R27 ;  /* 0xffffffc0081b7824 */ /* 0x000fe200078e021b */
[----:B------:R-:W-:Y:S01]  /*2920*/  ULOP3.LUT UR4, UR4, UR8, URZ, 0x3c, !UPT ;  /* 0x0000000804047292 */ /* 0x000fe2000f8e3c3f */
[----:B------:R-:W-:Y:S01]  /*2930*/  IMAD R8, R32, UR10, RZ ;  /* 0x0000000a20087c24 */ /* 0x000fe2000f8e02ff */
[----:B-1----:R-:W-:Y:S01]  /*2940*/  ISETP.GE.AND P0, PT, R25, R24, PT ;  /* 0x000000181900720c */ /* 0x002fe20003f06270 */
[----:B------:R-:W-:Y:S01]  /*2950*/  IMAD R28, R14, -0x2, R24 ;  /* 0xfffffffe0e1c7824 */ /* 0x000fe200078e0218 */
[----:B------:R-:W-:Y:S01]  /*2960*/  LOP3.LUT R11, R26, 0x40, R9, 0xe2, !PT ;  /* 0x000000401a0b7812 */ /* 0x000fe200078ee209 */
[C---:B------:R-:W-:Y:S01]  /*2970*/  IMAD.SHL.U32 R24, R71.reuse, 0x80, RZ ;  /* 0x0000008047187824 */ /* 0x040fe200078e00ff */
[----:B------:R-:W-:Y:S01]  /*2980*/  UIMAD UR5, UR6, -0x9, UR5 ;  /* 0xfffffff7060578a4 */ /* 0x000fe2000f8e0205 */
[----:B------:R-:W-:Y:S01]  /*2990*/  IMAD.SHL.U32 R14, R0, 0x2, RZ ;  /* 0x00000002000e7824 */ /* 0x000fe200078e00ff */
[----:B------:R-:W-:Y:S01]  /*29a0*/  @UP1 ULOP3.LUT UR4, UR4, 0x1, UR6, 0x78, !UPT ;  /* 0x0000000104041892 */ /* 0x000fe2000f8e7806 */
[----:B------:R-:W-:Y:S01]  /*29b0*/  IMAD.WIDE R30, R71, 0x80, RZ ;  /* 0x00000080471e7825 */ /* 0x000fe200078e02ff */
[----:B------:R-:W-:-:S02]  /*29c0*/  ISETP.GE.OR P0, PT, R24, UR12, P0 ;  /* 0x0000000c18007c0c */ /* 0x000fc40008706670 */
[----:B------:R-:W-:Y:S01]  /*29d0*/  LOP3.LUT R14, R25, 0x6, R14, 0xf8, !PT ;  /* 0x00000006190e7812 */ /* 0x000fe200078ef80e */
[C---:B------:R-:W-:Y:S01]  /*29e0*/  IMAD R29, R73.reuse, UR11, R8 ;  /* 0x0000000b491d7c24 */ /* 0x040fe2000f8e0208 */
[----:B------:R-:W-:Y:S01]  /*29f0*/  IADD3 R27, -R24, UR12, R27 ;  /* 0x0000000c181b7c10 */ /* 0x000fe2000fffe11b */
[----:B------:R-:W-:Y:S01]  /*2a00*/  IMAD.IADD R28, R28, 0x1, -R25 ;  /* 0x000000011c1c7824 */ /* 0x000fe200078e0a19 */
[----:B------:R-:W-:Y:S01]  /*2a10*/  SHF.R.S32.HI R15, RZ, 0x1f, R14 ;  /* 0x0000001fff0f7819 */ /* 0x000fe2000001140e */
[----:B------:R-:W-:Y:S01]  /*2a20*/  IMAD.MOV.U32 R26, RZ, RZ, -0x1 ;  /* 0xffffffffff1a7424 */ /* 0x000fe200078e00ff */
[----:B------:R-:W-:Y:S01]  /*2a30*/  LOP3.LUT R33, R30, R11, R10, 0xfe, !PT ;  /* 0x0000000b1e217212 */ /* 0x000fe200078efe0a */
[----:B------:R-:W-:-:S04]  /*2a40*/  IMAD.WIDE.U32 R8, R73, UR10, R14 ;  /* 0x0000000a49087c25 */ /* 0x000fc8000f8e000e */
[----:B------:R-:W-:Y:S01]  /*2a50*/  IMAD.IADD R9, R9, 0x1, R29 ;  /* 0x0000000109097824 */ /* 0x000fe200078e021d */
[----:B------:R-:W-:Y:S06]  /*2a60*/  @P0 BRA `(.L_x_38) ;  /* 0x0000002400940947 */ /* 0x000fec0003800000 */
[----:B------:R-:W0:Y:S01]  /*2a70*/  LDC.64 R24, c[0x0][0x5c8] ;  /* 0x00017200ff187b82 */ /* 0x000e220000000a00 */
[----:B------:R-:W-:Y:S01]  /*2a80*/  ULDC.64 UR6, c[0x0][0x5c0] ;  /* 0x0001700000067ab9 */ /* 0x000fe20000000a00 */
[----:B------:R-:W-:Y:S01]  /*2a90*/  BSSY B0, `(.L_x_38) ;  /* 0x0000262000007945 */ /* 0x000fe20003800000 */
[-C--:B0-----:R-:W-:Y:S02]  /*2aa0*/  IMAD R10, R31, R24.reuse, RZ ;  /* 0x000000181f0a7224 */ /* 0x081fe400078e02ff */
[----:B------:R-:W-:-:S04]  /*2ab0*/  IMAD.WIDE.U32 R8, R33, R24, R8 ;  /* 0x0000001821087225 */ /* 0x000fc800078e0008 */
[----:B------:R-:W-:Y:S01]  /*2ac0*/  IMAD R11, R33, R25, R10 ;  /* 0x00000019210b7224 */ /* 0x000fe200078e020a */
[----:B------:R-:W-:Y:S02]  /*2ad0*/  LEA R10, P0, R24, R8, 0x3 ;  /* 0x00000008180a7211 */ /* 0x000fe400078018ff */
[----:B------:R-:W-:Y:S01]  /*2ae0*/  IADD3 R8, P1, R8, UR6, RZ ;  /* 0x0000000608087c10 */ /* 0x000fe2000ff3e0ff */
[----:B------:R-:W-:Y:S01]  /*2af0*/  IMAD.IADD R9, R9, 0x1, R11 ;  /* 0x0000000109097824 */ /* 0x000fe200078e020b */
[----:B------:R-:W-:-:S04]  /*2b00*/  IADD3 R10, P2, R10, UR6, RZ ;  /* 0x000000060a0a7c10 */ /* 0x000fc8000ff5e0ff */
[----:B------:R-:W-:Y:S02]  /*2b10*/  LEA.HI.X R11, R24, R9, R25, 0x3, P0 ;  /* 0x00000009180b7211 */ /* 0x000fe400000f1c19 */
[----:B----45:R-:W-:Y:S02]  /*2b20*/  FSETP.NEU.AND P0, PT, R12, RZ, PT ;  /* 0x000000ff0c00720b */ /* 0x030fe40003f0d000 */
[----:B------:R-:W-:Y:S02]  /*2b30*/  IADD3.X R9, R9, UR7, RZ, P1, !PT ;  /* 0x0000000709097c10 */ /* 0x000fe40008ffe4ff */
[----:B------:R-:W-:-:S09]  /*2b40*/  IADD3.X R11, R11, UR7, RZ, P2, !PT ;  /* 0x000000070b0b7c10 */ /* 0x000fd200097fe4ff */
[----:B------:R-:W-:Y:S05]  /*2b50*/  @!P0 BRA `(.L_x_39) ;  /* 0x0000001c00148947 */ /* 0x000fea0003800000 */
[----:B------:R-:W-:Y:S01]  /*2b60*/  ULDC.64 UR6, c[0x0][0x5b8] ;  /* 0x00016e0000067ab9 */ /* 0x000fe20000000a00 */
[----:B------:R-:W-:Y:S01]  /*2b70*/  ISETP.GE.AND P0, PT, R28, 0x1, PT ;  /* 0x000000011c00780c */ /* 0x000fe20003f06270 */
[----:B------:R-:W-:Y:S01]  /*2b80*/  IMAD R32, R32, UR6, RZ ;  /* 0x0000000620207c24 */ /* 0x000fe2000f8e02ff */
[----:B------:R-:W-:Y:S01]  /*2b90*/  ULDC.64 UR10, c[0x0][0x5a8] ;  /* 0x00016a00000a7ab9 */ /* 0x000fe20000000a00 */
[----:B------:R-:W-:Y:S01]  /*2ba0*/  IMAD.WIDE.U32 R24, R73, UR6, R14 ;  /* 0x0000000649187c25 */ /* 0x000fe2000f8e000e */
[----:B------:R-:W-:Y:S01]  /*2bb0*/  ISETP.LT.OR P3, PT, R27, 0x1, !P0 ;  /* 0x000000011b00780c */ /* 0x000fe20004761670 */
[----:B------:R-:W-:Y:S02]  /*2bc0*/  BSSY B1, `(.L_x_40) ;  /* 0x000000c000017945 */ /* 0x000fe40003800000 */
[----:B------:R-:W-:Y:S01]  /*2bd0*/  IMAD R73, R73, UR7, R32 ;  /* 0x0000000749497c24 */ /* 0x000fe2000f8e0220 */
[----:B------:R-:W-:Y:S02]  /*2be0*/  ULDC.64 UR6, c[0x0][0x5b0] ;  /* 0x00016c0000067ab9 */ /* 0x000fe40000000a00 */
[----:B------:R-:W-:-:S02]  /*2bf0*/  IMAD R29, R31, UR6, RZ ;  /* 0x000000061f1d7c24 */ /* 0x000fc4000f8e02ff */
[----:B------:R-:W-:Y:S02]  /*2c00*/  IMAD.IADD R25, R25, 0x1, R73 ;  /* 0x0000000119197824 */ /* 0x000fe400078e0249 */
[C---:B------:R-:W-:Y:S02]  /*2c10*/  IMAD R29, R33.reuse, UR7, R29 ;  /* 0x00000007211d7c24 */ /* 0x040fe4000f8e021d */
[----:B------:R-:W-:-:S03]  /*2c20*/  IMAD.WIDE.U32 R14, R33, UR6, R24 ;  /* 0x00000006210e7c25 */ /* 0x000fc6000f8e0018 */
[----:B------:R-:W-:-:S04]  /*2c30*/  IADD3 R14, P1, R14, UR10, RZ ;  /* 0x0000000a0e0e7c10 */ /* 0x000fc8000ff3e0ff */
[--C-:B------:R-:W-:Y:S02]  /*2c40*/  IADD3.X R15, R15, UR11, R29.reuse, P1, !PT ;  /* 0x0000000b0f0f7c10 */ /* 0x100fe40008ffe41d */
[----:B------:R-:W-:Y:S01]  /*2c50*/  PRMT R29, RZ, 0x7610, R29 ;  /* 0x00007610ff1d7816 */ /* 0x000fe2000000001d */
[----:B------:R-:W-:Y:S06]  /*2c60*/  @P3 BRA `(.L_x_41) ;  /* 0x0000000000043947 */ /* 0x000fec0003800000 */
[----:B------:R0:W5:Y:S02]  /*2c70*/  LDG.E.U8 R29, desc[UR16][R14.64] ;  /* 0x000000100e1d7981 */ /* 0x000164000c1e1100 */
.L_x_41:
[----:B------:R-:W-:Y:S05]  /*2c80*/  BSYNC B1 ;  /* 0x0000000000017941 */ /* 0x000fea0003800000 */
.L_x_40:
[----:B-----5:R-:W-:Y:S01]  /*2c90*/  LOP3.LUT R29, R29, 0xff, RZ, 0xc0, !PT ;  /* 0x000000ff1d1d7812 */ /* 0x020fe200078ec0ff */
[----:B------:R-:W-:Y:S01]  /*2ca0*/  BSSY B1, `(.L_x_42) ;  /* 0x000000c000017945 */ /* 0x000fe20003800000 */
[----:B------:R-:W-:Y:S02]  /*2cb0*/  ISETP.GE.AND P1, PT, R28, 0x2, PT ;  /* 0x000000021c00780c */ /* 0x000fe40003f26270 */
[----:B------:R-:W-:Y:S02]  /*2cc0*/  F2FP.F16.E4M3.UNPACK_B R29, R29 ;  /* 0x0000001dff1d723e */ /* 0x000fe400020006ff */
[----:B------:R-:W-:-:S03]  /*2cd0*/  ISETP.LT.OR P2, PT, R27, 0x1, !P1 ;  /* 0x000000011b00780c */ /* 0x000fc60004f41670 */
[----:B------:R-:W-:-:S05]  /*2ce0*/  HADD2.F32 R29, -RZ, R29.H0_H0 ;  /* 0x2000001dff1d7230 */ /* 0x000fca0000004100 */
[----:B------:R-:W-:Y:S01]  /*2cf0*/  FMUL R32, R29, R12 ;  /* 0x0000000c1d207220 */ /* 0x000fe20000400000 */
[----:B------:R-:W-:-:S03]  /*2d00*/  PRMT R29, RZ, 0x7610, R29 ;  /* 0x00007610ff1d7816 */ /* 0x000fc6000000001d */
[----:B--2---:R-:W-:-:S05]  /*2d10*/  FFMA R32, R79, R7, R32 ;  /* 0x000000074f207223 */ /* 0x004fca0000000020 */
[----:B------:R-:W-:-:S05]  /*2d20*/  F2FP.SATFINITE.E4M3.F32.PACK_AB_MERGE_C R35, RZ, R32, RZ ;  /* 0x00000020ff23723e */ /* 0x000fca00048070ff */
[----:B------:R1:W-:Y:S01]  /*2d30*/  @!P3 STG.E.U8 desc[UR16][R8.64], R35 ;  /* 0x000000230800b986 */ /* 0x0003e2000c101110 */
[----:B------:R-:W-:Y:S05]  /*2d40*/  @P2 BRA `(.L_x_43) ;  /* 0x0000000000042947 */ /* 0x000fea0003800000 */
[----:B------:R2:W5:Y:S02]  /*2d50*/  LDG.E.U8 R29, desc[UR16][R14.64+0x1] ;  /* 0x000001100e1d7981 */ /* 0x000564000c1e1100 */
.L_x_43:
[----:B------:R-:W-:Y:S05]  /*2d60*/  BSYNC B1 ;  /* 0x0000000000017941 */ /* 0x000fea0003800000 */
.L_x_42:
[----:B-----5:R-:W-:Y:S01]  /*2d70*/  LOP3.LUT R29, R29, 0xff, RZ, 0xc0, !PT ;  /* 0x000000ff1d1d7812 */ /* 0x020fe200078ec0ff */
[----:B------:R-:W-:Y:S01]  /*2d80*/  BSSY B1, `(.L_x_44) ;  /* 0x0000012000017945 */ /* 0x000fe20003800000 */
[----:B------:R-:W-:Y:S02]  /*2d90*/  IADD3 R33, P3, R33, 0x8, RZ ;  /* 0x0000000821217810 */ /* 0x000fe40007f7e0ff */
[----:B------:R-:W-:Y:S02]  /*2da0*/  F2FP.F16.E4M3.UNPACK_B R29, R29 ;  /* 0x0000001dff1d723e */ /* 0x000fe400020006ff */
[----:B------:R-:W-:Y:S01]  /*2db0*/  ISETP.LT.OR P0, PT, R27, 0x9, !P0 ;  /* 0x000000091b00780c */ /* 0x000fe20004701670 */
[----:B------:R-:W-:Y:S02]  /*2dc0*/  IMAD.X R30, RZ, RZ, R31, P3 ;  /* 0x000000ffff1e7224 */ /* 0x000fe400018e061f */
[----:B------:R-:W-:Y:S02]  /*2dd0*/  HADD2.F32 R29, -RZ, R29.H0_H0 ;  /* 0x2000001dff1d7230 */ /* 0x000fe40000004100 */
[----:B------:R-:W-:-:S02]  /*2de0*/  IMAD R30, R30, UR6, RZ ;  /* 0x000000061e1e7c24 */ /* 0x000fc4000f8e02ff */
[----:B------:R-:W-:-:S04]  /*2df0*/  IMAD.WIDE.U32 R24, R33, UR6, R24 ;  /* 0x0000000621187c25 */ /* 0x000fc8000f8e0018 */
[----:B------:R-:W-:Y:S01]  /*2e00*/  FMUL R29, R29, R12 ;  /* 0x0000000c1d1d7220 */ /* 0x000fe20000400000 */
[----:B------:R-:W-:-:S03]  /*2e10*/  IMAD R33, R33, UR7, R30 ;  /* 0x0000000721217c24 */ /* 0x000fc6000f8e021e */
[----:B------:R-:W-:Y:S01]  /*2e20*/  FFMA R29, R80, R7, R29 ;  /* 0x00000007501d7223 */ /* 0x000fe2000000001d */
[----:B------:R-:W-:-:S04]  /*2e30*/  IADD3 R24, P3, R24, UR10, RZ ;  /* 0x0000000a18187c10 */ /* 0x000fc8000ff7e0ff */
[----:B------:R-:W-:Y:S02]  /*2e40*/  F2FP.SATFINITE.E4M3.F32.PACK_AB_MERGE_C R31, RZ, R29, RZ ;  /* 0x0000001dff1f723e */ /* 0x000fe400048070ff */
[----:B------:R-:W-:Y:S02]  /*2e50*/  IADD3.X R25, R25, UR11, R33, P3, !PT ;  /* 0x0000000b19197c10 */ /* 0x000fe40009ffe421 */
[----:B------:R-:W-:Y:S01]  /*2e60*/  PRMT R29, RZ, 0x7610, R29 ;  /* 0x00007610ff1d7816 */ /* 0x000fe2000000001d */
[----:B------:R3:W-:Y:S01]  /*2e70*/  @!P2 STG.E.U8 desc[UR16][R8.64+0x1], R31 ;  /* 0x0000011f0800a986 */ /* 0x0007e2000c101110 */
[----:B------:R-:W-:Y:S05]  /*2e80*/  @P0 BRA `(.L_x_45) ;  /* 0x0000000000040947 */ /* 0x000fea0003800000 */
[----:B------:R4:W5:Y:S02]  /*2e90*/  LDG.E.U8 R29, desc[UR16][R24.64] ;  /* 0x00000010181d7981 */ /* 0x000964000c1e1100 */
.L_x_45:
[----:B------:R-:W-:Y:S05]  /*2ea0*/  BSYNC B1 ;  /* 0x0000000000017941 */ /* 0x000fea0003800000 */
.L_x_44:
[----:B-----5:R-:W-:Y:S01]  /*2eb0*/  LOP3.LUT R29, R29, 0xff, RZ, 0xc0, !PT ;  /* 0x000000ff1d1d7812 */ /* 0x020fe200078ec0ff */
[----:B------:R-:W-:Y:S01]  /*2ec0*/  BSSY B1, `(.L_x_46) ;  /* 0x000000b000017945 */ /* 0x000fe20003800000 */
[----:B------:R-:W-:Y:S02]  /*2ed0*/  ISETP.LT.OR P1, PT, R27, 0x9, !P1 ;  /* 0x000000091b00780c */ /* 0x000fe40004f21670 */
[----:B------:R-:W-:-:S05]  /*2ee0*/  F2FP.F16.E4M3.UNPACK_B R29, R29 ;  /* 0x0000001dff1d723e */ /* 0x000fca00020006ff */
[----:B------:R-:W-:-:S05]  /*2ef0*/  HADD2.F32 R29, -RZ, R29.H0_H0 ;  /* 0x2000001dff1d7230 */ /* 0x000fca0000004100 */
[----:B------:R-:W-:Y:S01]  /*2f00*/  FMUL R30, R29, R12 ;  /* 0x0000000c1d1e7220 */ /* 0x000fe20000400000 */
[----:B------:R-:W-:-:S03]  /*2f10*/  PRMT R29, RZ, 0x7610, R29 ;  /* 0x00007610ff1d7816 */ /* 0x000fc6000000001d */
[----:B------:R-:W-:-:S05]  /*2f20*/  FFMA R30, R77, R7, R30 ;  /* 0x000000074d1e7223 */ /* 0x000fca000000001e */
[----:B---3--:R-:W-:-:S05]  /*2f30*/  F2FP.SATFINITE.E4M3.F32.PACK_AB_MERGE_C R31, RZ, R30, RZ ;  /* 0x0000001eff1f723e */ /* 0x008fca00048070ff */
[----:B------:R3:W-:Y:S01]  /*2f40*/  @!P0 STG.E.U8 desc[UR16][R10.64], R31 ;  /* 0x0000001f0a008986 */ /* 0x0007e2000c101110 */
[----:B------:R-:W-:Y:S05]  /*2f50*/  @P1 BRA `(.L_x_47) ;  /* 0x0000000000041947 */ /* 0x000fea0003800000 */
[----:B------:R0:W5:Y:S02]  /*2f60*/  LDG.E.U8 R29, desc[UR16][R24.64+0x1] ;  /* 0x00000110181d7981 */ /* 0x000164000c1e1100 */
.L_x_47:
[----:B------:R-:W-:Y:S05]  /*2f70*/  BSYNC B1 ;  /* 0x0000000000017941 */ /* 0x000fea0003800000 */
.L_x_46:
[----:B-----5:R-:W-:Y:S01]  /*2f80*/  LOP3.LUT R29, R29, 0xff, RZ, 0xc0, !PT ;  /* 0x000000ff1d1d7812 */ /* 0x020fe200078ec0ff */
[----:B------:R-:W-:Y:S01]  /*2f90*/  BSSY B1, `(.L_x_48) ;  /* 0x000000c000017945 */ /* 0x000fe20003800000 */
[----:B------:R-:W-:Y:S02]  /*2fa0*/  ISETP.GE.AND P0, PT, R28, 0x9, PT ;  /* 0x000000091c00780c */ /* 0x000fe40003f06270 */
[----:B------:R-:W-:Y:S02]  /*2fb0*/  F2FP.F16.E4M3.UNPACK_B R29, R29 ;  /* 0x0000001dff1d723e */ /* 0x000fe400020006ff */
[----:B------:R-:W-:-:S03]  /*2fc0*/  ISETP.LT.OR P2, PT, R27, 0x1, !P0 ;  /* 0x000000011b00780c */ /* 0x000fc60004741670 */
[----:B------:R-:W-:-:S05]  /*2fd0*/  HADD2.F32 R29, -RZ, R29.H0_H0 ;  /* 0x2000001dff1d7230 */ /* 0x000fca0000004100 */
[----:B------:R-:W-:-:S04]  /*2fe0*/  FMUL R29, R29, R12 ;  /* 0x0000000c1d1d7220 */ /* 0x000fc80000400000 */
[----:B------:R-:W-:-:S05]  /*2ff0*/  FFMA R29, R78, R7, R29 ;  /* 0x000000074e1d7223 */ /* 0x000fca000000001d */
[----:B---3--:R-:W-:Y:S02]  /*3000*/  F2FP.SATFINITE.E4M3.F32.PACK_AB_MERGE_C R31, RZ, R29, RZ ;  /* 0x0000001dff1f723e */ /* 0x008fe400048070ff */
[----:B------:R-:W-:-:S03]  /*3010*/  PRMT R29, RZ, 0x7610, R29 ;  /* 0x00007610ff1d7816 */ /* 0x000fc6000000001d */
[----:B------:R3:W-:Y:S01]  /*3020*/  @!P1 STG.E.U8 desc[UR16][R10.64+0x1], R31 ;  /* 0x0000011f0a009986 */ /* 0x0007e2000c101110 */
[----:B------:R-:W-:Y:S05]  /*3030*/  @P2 BRA `(.L_x_49) ;  /* 0x0000000000042947 */ /* 0x000fea0003800000 */
[----:B------:R0:W5:Y:S02]  /*3040*/  LDG.E.U8 R29, desc[UR16][R14.64+0x8] ;  /* 0x000008100e1d7981 */ /* 0x000164000c1e1100 */
.L_x_49:
[----:B------:R-:W-:Y:S05]  /*3050*/  BSYNC B1 ;  /* 0x0000000000017941 */ /* 0x000fea0003800000 */
.L_x_48:
        /* <DEDUP_REMOVED lines=13> */
.L_x_51:
[----:B------:R-:W-:Y:S05]  /*3130*/  BSYNC B1 ;  /* 0x0000000000017941 */ /* 0x000fea0003800000 */
.L_x_50:
[----:B-----5:R-:W-:Y:S01]  /*3140*/  LOP3.LUT R29, R29, 0xff, RZ, 0xc0, !PT ;  /* 0x000000ff1d1d7812 */ /* 0x020fe200078ec0ff */
[----:B------:R-:W-:Y:S01]  /*3150*/  BSSY B1, `(.L_x_52) ;  /* 0x000000b000017945 */ /* 0x000fe20003800000 */
[----:B------:R-:W-:Y:S02]  /*3160*/  ISETP.LT.OR P0, PT, R27, 0x9, !P0 ;  /* 0x000000091b00780c */ /* 0x000fe40004701670 */
[----:B------:R-:W-:-:S05]  /*3170*/  F2FP.F16.E4M3.UNPACK_B R29, R29 ;  /* 0x0000001dff1d723e */ /* 0x000fca00020006ff */
        /* <DEDUP_REMOVED lines=8> */
.L_x_53:
[----:B------:R-:W-:Y:S05]  /*3200*/  BSYNC B1 ;  /* 0x0000000000017941 */ /* 0x000fea0003800000 */
.L_x_52:
        /* <DEDUP_REMOVED lines=12> */
.L_x_55:
[----:B------:R-:W-:Y:S05]  /*32d0*/  BSYNC B1 ;  /* 0x0000000000017941 */ /* 0x000fea0003800000 */
.L_x_54:
        /* <DEDUP_REMOVED lines=13> */
.L_x_57:
[----:B------:R-:W-:Y:S05]  /*33b0*/  BSYNC B1 ;  /* 0x0000000000017941 */ /* 0x000fea0003800000 */
.L_x_56:
        /* <DEDUP_REMOVED lines=13> */
.L_x_59:
[----:B------:R-:W-:Y:S05]  /*3490*/  BSYNC B1 ;  /* 0x0000000000017941 */ /* 0x000fea0003800000 */
.L_x_58:
        /* <DEDUP_REMOVED lines=12> */
.L_x_61:
[----:B------:R-:W-:Y:S05]  /*3560*/  BSYNC B1 ;  /* 0x0000000000017941 */ /* 0x000fea0003800000 */
.L_x_60:
        /* <DEDUP_REMOVED lines=12> */
.L_x_63:
[----:B------:R-:W-:Y:S05]  /*3630*/  BSYNC B1 ;  /* 0x0000000000017941 */ /* 0x000fea0003800000 */
.L_x_62:
        /* <DEDUP_REMOVED lines=13> */
.L_x_65:
[----:B------:R-:W-:Y:S05]  /*3710*/  BSYNC B1 ;  /* 0x0000000000017941 */ /* 0x000fea0003800000 */
.L_x_64:
        /* <DEDUP_REMOVED lines=13> */
.L_x_67:
[----:B------:R-:W-:Y:S05]  /*37f0*/  BSYNC B1 ;  /* 0x0000000000017941 */ /* 0x000fea0003800000 */
.L_x_66:
        /* <DEDUP_REMOVED lines=12> */
.L_x_69:
[----:B------:R-:W-:Y:S05]  /*38c0*/  BSYNC B1 ;  /* 0x0000000000017941 */ /* 0x000fea0003800000 */
.L_x_68:
        /* <DEDUP_REMOVED lines=12> */
.L_x_71:
[----:B------:R-:W-:Y:S05]  /*3990*/  BSYNC B1 ;  /* 0x0000000000017941 */ /* 0x000fea0003800000 */
.L_x_70:
        /* <DEDUP_REMOVED lines=13> */
.L_x_73:
[----:B------:R-:W-:Y:S05]  /*3a70*/  BSYNC B1 ;  /* 0x0000000000017941 */ /* 0x000fea0003800000 */
.L_x_72:
        /* <DEDUP_REMOVED lines=13> */
.L_x_75:
[----:B------:R-:W-:Y:S05]  /*3b50*/  BSYNC B1 ;  /* 0x0000000000017941 */ /* 0x000fea0003800000 */
.L_x_74:
        /* <DEDUP_REMOVED lines=12> */
.L_x_77:
[----:B------:R-:W-:Y:S05]  /*3c20*/  BSYNC B1 ;  /* 0x0000000000017941 */ /* 0x000fea0003800000 */
.L_x_76:
        /* <DEDUP_REMOVED lines=12> */
.L_x_79:
[----:B------:R-:W-:Y:S05]  /*3cf0*/  BSYNC B1 ;  /* 0x0000000000017941 */ /* 0x000fea0003800000 */
.L_x_78:
        /* <DEDUP_REMOVED lines=13> */
.L_x_81:
[----:B------:R-:W-:Y:S05]  /*3dd0*/  BSYNC B1 ;  /* 0x0000000000017941 */ /* 0x000fea0003800000 */
.L_x_80:
        /* <DEDUP_REMOVED lines=13> */
.L_x_83:
[----:B------:R-:W-:Y:S05]  /*3eb0*/  BSYNC B1 ;  /* 0x0000000000017941 */ /* 0x000fea0003800000 */
.L_x_82:
        /* <DEDUP_REMOVED lines=12> */
.L_x_85:
[----:B------:R-:W-:Y:S05]  /*3f80*/  BSYNC B1 ;  /* 0x0000000000017941 */ /* 0x000fea0003800000 */
.L_x_84:
[----:B-----5:R-:W-:Y:S01]  /*3f90*/  LOP3.LUT R29, R29, 0xff, RZ, 0xc0, !PT ;  /* 0x000000ff1d1d7812 */ /* 0x020fe200078ec0ff */
[----:B------:R-:W-:Y:S01]  /*3fa0*/  BSSY B1, `(.L_x_86) ;  /* 0x000000b000017945 */ /* 0x000fe20003800000 */
[----:B------:R-:W-:Y:S02]  /*3fb0*/  ISETP.LT.OR P1, PT, R27, 0x9, !P1 ;  /* 0x000000091b00780c */ /* 0x000fe40004f21670 */
[----:B------:R-:W-:-:S05]  /*3fc0*/  F2FP.F16.E4M3.UNPACK_B R29, R29 ;  /* 0x0000001dff1d723e */ /* 0x000fca00020006ff */
[----:B------:R-:W-:-:S05]  /*3fd0*/  HADD2.F32 R29, -RZ, R29.H0_H0 ;  /* 0x2000001dff1d7230 */ /* 0x000fca0000004100 */
[----:B------:R-:W-:-:S04]  /*3fe0*/  FMUL R30, R29, R12 ;  /* 0x0000000c1d1e7220 */ /* 0x000fc80000400000 */
[----:B------:R-:W-:Y:S01]  /*3ff0*/  FFMA R30, R23, R7, R30 ;  /* 0x00000007171e7223 */ /* 0x000fe2000000001e */
[----:B------:R-:W-:-:S04]  /*4000*/  PRMT R23, RZ, 0x7610, R23 ;  /* 0x00007610ff177816 */ /* 0x000fc80000000017 */
[----:B------:R-:W-:-:S05]  /*4010*/  F2FP.SATFINITE.E4M3.F32.PACK_AB_MERGE_C R29, RZ, R30, RZ ;  /* 0x0000001eff1d723e */ /* 0x000fca00048070ff */
[----:B------:R0:W-:Y:S01]  /*4020*/  @!P0 STG.E.U8 desc[UR16][R10.64+0x28], R29 ;  /* 0x0000281d0a008986 */ /* 0x0001e2000c101110 */
[----:B------:R-:W-:Y:S05]  /*4030*/  @P1 BRA `(.L_x_87) ;  /* 0x0000000000041947 */ /* 0x000fea0003800000 */
[----:B------:R0:W5:Y:S02]  /*4040*/  LDG.E.U8 R23, desc[UR16][R24.64+0x29] ;  /* 0x0000291018177981 */ /* 0x000164000c1e1100 */
.L_x_87:
[----:B------:R-:W-:Y:S05]  /*4050*/  BSYNC B1 ;  /* 0x0000000000017941 */ /* 0x000fea0003800000 */
.L_x_86:
        /* <DEDUP_REMOVED lines=8> */
[----:B0-----:R-:W-:Y:S02]  /*40e0*/  F2FP.SATFINITE.E4M3.F32.PACK_AB_MERGE_C R29, RZ, R23, RZ ;  /* 0x00000017ff1d723e */ /* 0x001fe400048070ff */
[----:B------:R-:W-:-:S03]  /*40f0*/  PRMT R23, RZ, 0x7610, R23 ;  /* 0x00007610ff177816 */ /* 0x000fc60000000017 */
[----:B------:R0:W-:Y:S01]  /*4100*/  @!P1 STG.E.U8 desc[UR16][R10.64+0x29], R29 ;  /* 0x0000291d0a009986 */ /* 0x0001e2000c101110 */
[----:B------:R-:W-:Y:S05]  /*4110*/  @P2 BRA `(.L_x_89) ;  /* 0x0000000000042947 */ /* 0x000fea0003800000 */
[----:B------:R0:W5:Y:S02]  /*4120*/  LDG.E.U8 R23, desc[UR16][R14.64+0x30] ;  /* 0x000030100e177981 */ /* 0x000164000c1e1100 */
.L_x_89:
[----:B------:R-:W-:Y:S05]  /*4130*/  BSYNC B1 ;  /* 0x0000000000017941 */ /* 0x000fea0003800000 */
.L_x_88:
[----:B-----5:R-:W-:Y:S01]  /*4140*/  LOP3.LUT R23, R23, 0xff, RZ, 0xc0, !PT ;  /* 0x000000ff17177812 */ /* 0x020fe200078ec0ff */
[----:B------:R-:W-:Y:S01]  /*4150*/  BSSY B1, `(.L_x_90) ;  /* 0x000000c000017945 */ /* 0x000fe20003800000 */
[----:B------:R-:W-:Y:S02]  /*4160*/  ISETP.GE.AND P1, PT, R28, 0x32, PT ;  /* 0x000000321c00780c */ /* 0x000fe40003f26270 */
[----:B------:R-:W-:Y:S02]  /*4170*/  F2FP.F16.E4M3.UNPACK_B R23, R23 ;  /* 0x00000017ff17723e */ /* 0x000fe400020006ff */
[----:B------:R-:W-:-:S03]  /*4180*/  ISETP.LT.OR P3, PT, R27, 0x1, !P1 ;  /* 0x000000011b00780c */ /* 0x000fc60004f61670 */
        /* <DEDUP_REMOVED lines=8> */
.L_x_91:
[----:B------:R-:W-:Y:S05]  /*4210*/  BSYNC B1 ;  /* 0x0000000000017941 */ /* 0x000fea0003800000 */
.L_x_90:
[----:B-----5:R-:W-:Y:S01]  /*4220*/  LOP3.LUT R21, R21, 0xff, RZ, 0xc0, !PT ;  /* 0x000000ff15157812 */ /* 0x020fe200078ec0ff */
[----:B------:R-:W-:Y:S01]  /*4230*/  BSSY B1, `(.L_x_92) ;  /* 0x000000b000017945 */ /* 0x000fe20003800000 */
[----:B------:R-:W-:Y:S02]  /*4240*/  ISETP.LT.OR P0, PT, R27, 0x9, !P0 ;  /* 0x000000091b00780c */ /* 0x000fe40004701670 */
[----:B------:R-:W-:-:S05]  /*4250*/  F2FP.F16.E4M3.UNPACK_B R21, R21 ;  /* 0x00000015ff15723e */ /* 0x000fca00020006ff */
        /* <DEDUP_REMOVED lines=8> */
.L_x_93:
[----:B------:R-:W-:Y:S05]  /*42e0*/  BSYNC B1 ;  /* 0x0000000000017941 */ /* 0x000fea0003800000 */
.L_x_92:
        /* <DEDUP_REMOVED lines=12> */
.L_x_95:
[----:B------:R-:W-:Y:S05]  /*43b0*/  BSYNC B1 ;  /* 0x0000000000017941 */ /* 0x000fea0003800000 */
.L_x_94:
        /* <DEDUP_REMOVED lines=13> */
.L_x_97:
[----:B------:R-:W-:Y:S05]  /*4490*/  BSYNC B1 ;  /* 0x0000000000017941 */ /* 0x000fea0003800000 */
.L_x_96:
        /* <DEDUP_REMOVED lines=13> */
.L_x_99:
[----:B------:R-:W-:Y:S05]  /*4570*/  BSYNC B1 ;  /* 0x0000000000017941 */ /* 0x000fea0003800000 */
.L_x_98:
[----:B-----5:R-:W-:Y:S01]  /*4580*/  LOP3.LUT R17, R17, 0xff, RZ, 0xc0, !PT ;  /* 0x000000ff11117812 */ /* 0x020fe200078ec0ff */
[----:B------:R-:W-:Y:S01]  /*4590*/  BSSY B1, `(.L_x_100) ;  /* 0x000000b000017945 */ /* 0x000fe20003800000 */
[----:B------:R-:W-:Y:S02]  /*45a0*/  ISETP.LT.OR P0, PT, R27, 0x9, !P0 ;  /* 0x000000091b00780c */ /* 0x000fe40004701670 */
[----:B------:R-:W-:Y:S02]  /*45b0*/  F2FP.F16.E4M3.UNPACK_B R17, R17 ;  /* 0x00000011ff11723e */ /* 0x000fe400020006ff */
[----:B0-2---:R-:W-:-:S03]  /*45c0*/  PRMT R14, RZ, 0x7610, R14 ;  /* 0x00007610ff0e7816 */ /* 0x005fc6000000000e */
[----:B------:R-:W-:-:S05]  /*45d0*/  HADD2.F32 R17, -RZ, R17.H0_H0 ;  /* 0x20000011ff117230 */ /* 0x000fca0000004100 */
[----:B------:R-:W-:-:S04]  /*45e0*/  FMUL R17, R17, R12 ;  /* 0x0000000c11117220 */ /* 0x000fc80000400000 */
[----:B------:R-:W-:-:S05]  /*45f0*/  FFMA R17, R18, R7, R17 ;  /* 0x0000000712117223 */ /* 0x000fca0000000011 */
[----:B------:R-:W-:-:S05]  /*4600*/  F2FP.SATFINITE.E4M3.F32.PACK_AB_MERGE_C R17, RZ, R17, RZ ;  /* 0x00000011ff11723e */ /* 0x000fca00048070ff */
[----:B------:R0:W-:Y:S01]  /*4610*/  @!P3 STG.E.U8 desc[UR16][R8.64+0x39], R17 ;  /* 0x000039110800b986 */ /* 0x0001e2000c101110 */
[----:B------:R-:W-:Y:S05]  /*4620*/  @P0 BRA `(.L_x_101) ;  /* 0x0000000000040947 */ /* 0x000fea0003800000 */
[----:B------:R2:W5:Y:S02]  /*4630*/  LDG.E.U8 R14, desc[UR16][R24.64+0x38] ;  /* 0x00003810180e7981 */ /* 0x000564000c1e1100 */
.L_x_101:
[----:B------:R-:W-:Y:S05]  /*4640*/  BSYNC B1 ;  /* 0x0000000000017941 */ /* 0x000fea0003800000 */
.L_x_100:
[----:B-----5:R-:W-:Y:S01]  /*4650*/  LOP3.LUT R14, R14, 0xff, RZ, 0xc0, !PT ;  /* 0x000000ff0e0e7812 */ /* 0x020fe200078ec0ff */
[----:B------:R-:W-:Y:S01]  /*4660*/  BSSY B1, `(.L_x_102) ;  /* 0x000000b000017945 */ /* 0x000fe20003800000 */
[----:B------:R-:W-:Y:S02]  /*4670*/  ISETP.LT.OR P1, PT, R27, 0x9, !P1 ;  /* 0x000000091b00780c */ /* 0x000fe40004f21670 */
[----:B------:R-:W-:-:S05]  /*4680*/  F2FP.F16.E4M3.UNPACK_B R14, R14 ;  /* 0x0000000eff0e723e */ /* 0x000fca00020006ff */
[----:B01-3--:R-:W-:-:S05]  /*4690*/  HADD2.F32 R9, -RZ, R14.H0_H0 ;  /* 0x2000000eff097230 */ /* 0x00bfca0000004100 */
[----:B------:R-:W-:-:S04]  /*46a0*/  FMUL R8, R9, R12 ;  /* 0x0000000c09087220 */ /* 0x000fc80000400000 */
[----:B------:R-:W-:-:S05]  /*46b0*/  FFMA R8, R13, R7, R8 ;  /* 0x000000070d087223 */ /* 0x000fca0000000008 */
[----:B------:R-:W-:Y:S02]  /*46c0*/  F2FP.SATFINITE.E4M3.F32.PACK_AB_MERGE_C R9, RZ, R8, RZ ;  /* 0x00000008ff09723e */ /* 0x000fe400048070ff */
[----:B------:R-:W-:-:S03]  /*46d0*/  PRMT R8, RZ, 0x7610, R8 ;  /* 0x00007610ff087816 */ /* 0x000fc60000000008 */
[----:B------:R0:W-:Y:S01]  /*46e0*/  @!P0 STG.E.U8 desc[UR16][R10.64+0x38], R9 ;  /* 0x000038090a008986 */ /* 0x0001e2000c101110 */
[----:B------:R-:W-:Y:S05]  /*46f0*/  @P1 BRA `(.L_x_103) ;  /* 0x0000000000041947 */ /* 0x000fea0003800000 */
[----:B------:R1:W5:Y:S02]  /*4700*/  LDG.E.U8 R8, desc[UR16][R24.64+0x39] ;  /* 0x0000391018087981 */ /* 0x000364000c1e1100 */
.L_x_103:
[----:B------:R-:W-:Y:S05]  /*4710*/  BSYNC B1 ;  /* 0x0000000000017941 */ /* 0x000fea0003800000 */
.L_x_102:
[----:B------:R-:W-:Y:S05]  /*4720*/  @P1 BRA `(.L_x_104) ;  /* 0x0000000800601947 */ /* 0x000fea0003800000 */
[----:B-----5:R-:W-:-:S04]  /*4730*/  LOP3.LUT R8, R8, 0xff, RZ, 0xc0, !PT ;  /* 0x000000ff08087812 */ /* 0x020fc800078ec0ff */
[----:B------:R-:W-:-:S05]  /*4740*/  F2FP.F16.E4M3.UNPACK_B R8, R8 ;  /* 0x00000008ff08723e */ /* 0x000fca00020006ff */
[----:B0-----:R-:W-:-:S05]  /*4750*/  HADD2.F32 R9, -RZ, R8.H0_H0 ;  /* 0x20000008ff097230 */ /* 0x001fca0000004100 */
[----:B------:R-:W-:-:S04]  /*4760*/  FMUL R9, R9, R12 ;  /* 0x0000000c09097220 */ /* 0x000fc80000400000 */
[----:B------:R-:W-:-:S05]  /*4770*/  FFMA R9, R16, R7, R9 ;  /* 0x0000000710097223 */ /* 0x000fca0000000009 */
[----:B------:R-:W-:-:S05]  /*4780*/  F2FP.SATFINITE.E4M3.F32.PACK_AB_MERGE_C R9, RZ, R9, RZ ;  /* 0x00000009ff09723e */ /* 0x000fca00048070ff */
[----:B------:R3:W-:Y:S01]  /*4790*/  STG.E.U8 desc[UR16][R10.64+0x39], R9 ;  /* 0x000039090a007986 */ /* 0x0007e2000c101110 */
[----:B------:R-:W-:Y:S05]  /*47a0*/  BRA `(.L_x_104) ;  /* 0x0000000800407947 */ /* 0x000fea0003800000 */
.L_x_39:
[C---:B------:R-:W-:Y:S01]  /*47b0*/  ISETP.GE.AND P3, PT, R28.reuse, 0x1, PT ;  /* 0x000000011c00780c */ /* 0x040fe20003f66270 */
[-C--:B--2---:R-:W-:Y:S01]  /*47c0*/  FMUL R79, R79, R7.reuse ;  /* 0x000000074f4f7220 */ /* 0x084fe20000400000 */
[----:B------:R-:W-:Y:S01]  /*47d0*/  ISETP.GE.AND P0, PT, R28, 0x2, PT ;  /* 0x000000021c00780c */ /* 0x000fe20003f06270 */
[-C--:B------:R-:W-:Y:S01]  /*47e0*/  FMUL R80, R80, R7.reuse ;  /* 0x0000000750507220 */ /* 0x080fe20000400000 */
[----:B------:R-:W-:Y:S01]  /*47f0*/  ISETP.LT.OR P1, PT, R27, 0x1, !P3 ;  /* 0x000000011b00780c */ /* 0x000fe20005f21670 */
[-C--:B------:R-:W-:Y:S01]  /*4800*/  FMUL R77, R77, R7.reuse ;  /* 0x000000074d4d7220 */ /* 0x080fe20000400000 */
[C---:B------:R-:W-:Y:S01]  /*4810*/  ISETP.LT.OR P2, PT, R27.reuse, 0x1, !P0 ;  /* 0x000000011b00780c */ /* 0x040fe20004741670 */
[-C--:B------:R-:W-:Y:S01]  /*4820*/  FMUL R78, R78, R7.reuse ;  /* 0x000000074e4e7220 */ /* 0x080fe20000400000 */
[----:B------:R-:W-:Y:S01]  /*4830*/  ISETP.LT.OR P3, PT, R27, 0x9, !P3 ;  /* 0x000000091b00780c */ /* 0x000fe20005f61670 */
[----:B------:R-:W-:Y:S01]  /*4840*/  FMUL R75, R75, R7 ;  /* 0x000000074b4b7220 */ /* 0x000fe20000400000 */
[----:B------:R-:W-:Y:S01]  /*4850*/  F2FP.SATFINITE.E4M3.F32.PACK_AB_MERGE_C R79, RZ, R79, RZ ;  /* 0x0000004fff4f723e */ /* 0x000fe200048070ff */
[-C--:B------:R-:W-:Y:S01]  /*4860*/  FMUL R76, R76, R7.reuse ;  /* 0x000000074c4c7220 */ /* 0x080fe20000400000 */
[----:B------:R-:W-:Y:S01]  /*4870*/  F2FP.SATFINITE.E4M3.F32.PACK_AB_MERGE_C R15, RZ, R80, RZ ;  /* 0x00000050ff0f723e */ /* 0x000fe200048070ff */
[----:B------:R-:W-:Y:S01]  /*4880*/  FMUL R74, R74, R7 ;  /* 0x000000074a4a7220 */ /* 0x000fe20000400000 */
[----:B------:R-:W-:Y:S01]  /*4890*/  F2FP.SATFINITE.E4M3.F32.PACK_AB_MERGE_C R77, RZ, R77, RZ ;  /* 0x0000004dff4d723e */ /* 0x000fe200048070ff */
[-C--:B------:R-:W-:Y:S01]  /*48a0*/  FMUL R72, R72, R7.reuse ;  /* 0x0000000748487220 */ /* 0x080fe20000400000 */
[----:B------:R-:W-:Y:S01]  /*48b0*/  ISETP.LT.OR P0, PT, R27, 0x9, !P0 ;  /* 0x000000091b00780c */ /* 0x000fe20004701670 */
[----:B------:R-:W-:Y:S01]  /*48c0*/  @!P1 STG.E.U8 desc[UR16][R8.64], R79 ;  /* 0x0000004f08009986 */ /* 0x000fe2000c101110 */
[C---:B------:R-:W-:Y:S01]  /*48d0*/  ISETP.GE.AND P1, PT, R28.reuse, 0x9, PT ;  /* 0x000000091c00780c */ /* 0x040fe20003f26270 */
[----:B------:R-:W-:Y:S01]  /*48e0*/  FMUL R69, R69, R7 ;  /* 0x0000000745457220 */ /* 0x000fe20000400000 */
[----:B------:R-:W-:Y:S01]  /*48f0*/  F2FP.SATFINITE.E4M3.F32.PACK_AB_MERGE_C R75, RZ, R75, RZ ;  /* 0x0000004bff4b723e */ /* 0x000fe200048070ff */
[----:B------:R0:W-:Y:S01]  /*4900*/  @!P2 STG.E.U8 desc[UR16][R8.64+0x1], R15 ;  /* 0x0000010f0800a986 */ /* 0x0001e2000c101110 */
[----:B------:R-:W-:Y:S01]  /*4910*/  ISETP.GE.AND P2, PT, R28, 0xa, PT ;  /* 0x0000000a1c00780c */ /* 0x000fe20003f46270 */
[-C--:B------:R-:W-:Y:S01]  /*4920*/  FMUL R70, R70, R7.reuse ;  /* 0x0000000746467220 */ /* 0x080fe20000400000 */
[----:B------:R-:W-:Y:S01]  /*4930*/  F2FP.SATFINITE.E4M3.F32.PACK_AB_MERGE_C R25, RZ, R76, RZ ;  /* 0x0000004cff19723e */ /* 0x000fe200048070ff */
[----:B------:R-:W-:Y:S01]  /*4940*/  @!P3 STG.E.U8 desc[UR16][R10.64], R77 ;  /* 0x0000004d0a00b986 */ /* 0x000fe2000c101110 */
[C---:B------:R-:W-:Y:S01]  /*4950*/  ISETP.LT.OR P3, PT, R27.reuse, 0x1, !P1 ;  /* 0x000000011b00780c */ /* 0x040fe20004f61670 */
[-C--:B------:R-:W-:Y:S01]  /*4960*/  FMUL R68, R68, R7.reuse ;  /* 0x0000000744447220 */ /* 0x080fe20000400000 */
[----:B------:R-:W-:Y:S01]  /*4970*/  ISETP.LT.OR P5, PT, R27, 0x1, !P2 ;  /* 0x000000011b00780c */ /* 0x000fe200057a1670 */
[-C--:B------:R-:W-:Y:S01]  /*4980*/  FMUL R67, R67, R7.reuse ;  /* 0x0000000743437220 */ /* 0x080fe20000400000 */
[----:B------:R-:W-:Y:S01]  /*4990*/  ISETP.LT.OR P1, PT, R27, 0x9, !P1 ;  /* 0x000000091b00780c */ /* 0x000fe20004f21670 */
[-C--:B------:R-:W-:Y:S01]  /*49a0*/  FMUL R65, R65, R7.reuse ;  /* 0x0000000741417220 */ /* 0x080fe20000400000 */
[----:B------:R-:W-:Y:S01]  /*49b0*/  F2FP.SATFINITE.E4M3.F32.PACK_AB_MERGE_C R29, RZ, R74, RZ ;  /* 0x0000004aff1d723e */ /* 0x000fe200048070ff */
[-C--:B------:R-:W-:Y:S01]  /*49c0*/  FMUL R66, R66, R7.reuse ;  /* 0x0000000742427220 */ /* 0x080fe20000400000 */
[----:B0-----:R-:W-:Y:S01]  /*49d0*/  F2FP.SATFINITE.E4M3.F32.PACK_AB_MERGE_C R15, RZ, R78, RZ ;  /* 0x0000004eff0f723e */ /* 0x001fe200048070ff */
[-C--:B------:R-:W-:Y:S01]  /*49e0*/  FMUL R64, R64, R7.reuse ;  /* 0x0000000740407220 */ /* 0x080fe20000400000 */
[----:B------:R-:W-:Y:S01]  /*49f0*/  ISETP.LT.OR P2, PT, R27, 0x9, !P2 ;  /* 0x000000091b00780c */ /* 0x000fe20005741670 */
[-C--:B------:R-:W-:Y:S01]  /*4a00*/  FMUL R63, R63, R7.reuse ;  /* 0x000000073f3f7220 */ /* 0x080fe20000400000 */
[----:B------:R-:W-:Y:S01]  /*4a10*/  F2FP.SATFINITE.E4M3.F32.PACK_AB_MERGE_C R31, RZ, R72, RZ ;  /* 0x00000048ff1f723e */ /* 0x000fe200048070ff */
[----:B------:R0:W-:Y:S01]  /*4a20*/  @!P0 STG.E.U8 desc[UR16][R10.64+0x1], R15 ;  /* 0x0000010f0a008986 */ /* 0x0001e2000c101110 */
[C---:B------:R-:W-:Y:S01]  /*4a30*/  ISETP.GE.AND P0, PT, R28.reuse, 0x11, PT ;  /* 0x000000111c00780c */ /* 0x040fe20003f06270 */
[----:B------:R-:W-:Y:S01]  /*4a40*/  FMUL R61, R61, R7 ;  /* 0x000000073d3d7220 */ /* 0x000fe20000400000 */
[----:B------:R-:W-:Y:S01]  /*4a50*/  F2FP.SATFINITE.E4M3.F32.PACK_AB_MERGE_C R69, RZ, R69, RZ ;  /* 0x00000045ff45723e */ /* 0x000fe200048070ff */
[----:B------:R-:W-:Y:S01]  /*4a60*/  @!P3 STG.E.U8 desc[UR16][R8.64+0x8], R75 ;  /* 0x0000084b0800b986 */ /* 0x000fe2000c101110 */
[----:B------:R-:W-:Y:S01]  /*4a70*/  ISETP.GE.AND P3, PT, R28, 0x12, PT ;  /* 0x000000121c00780c */ /* 0x000fe20003f66270 */
[----:B------:R-:W-:Y:S01]  /*4a80*/  FMUL R62, R62, R7 ;  /* 0x000000073e3e7220 */ /* 0x000fe20000400000 */
[----:B------:R-:W-:Y:S01]  /*4a90*/  F2FP.SATFINITE.E4M3.F32.PACK_AB_MERGE_C R67, RZ, R67, RZ ;  /* 0x00000043ff43723e */ /* 0x000fe200048070ff */
[----:B------:R1:W-:Y:S01]  /*4aa0*/  @!P5 STG.E.U8 desc[UR16][R8.64+0x9], R25 ;  /* 0x000009190800d986 */ /* 0x0003e2000c101110 */
[----:B------:R-:W-:Y:S01]  /*4ab0*/  ISETP.LT.OR P5, PT, R27, 0x1, !P3 ;  /* 0x000000011b00780c */ /* 0x000fe20005fa1670 */
[-C--:B------:R-:W-:Y:S01]  /*4ac0*/  FMUL R59, R59, R7.reuse ;  /* 0x000000073b3b7220 */ /* 0x080fe20000400000 */
[C---:B------:R-:W-:Y:S01]  /*4ad0*/  ISETP.LT.OR P3, PT, R27.reuse, 0x9, !P3 ;  /* 0x000000091b00780c */ /* 0x040fe20005f61670 */
[----:B------:R-:W-:Y:S01]  /*4ae0*/  @!P1 STG.E.U8 desc[UR16][R10.64+0x8], R29 ;  /* 0x0000081d0a009986 */ /* 0x000fe2000c101110 */
[----:B------:R-:W-:Y:S01]  /*4af0*/  ISETP.LT.OR P1, PT, R27, 0x1, !P0 ;  /* 0x000000011b00780c */ /* 0x000fe20004721670 */
[-C--:B------:R-:W-:Y:S01]  /*4b00*/  FMUL R60, R60, R7.reuse ;  /* 0x000000073c3c7220 */ /* 0x080fe20000400000 */
[----:B0-----:R-:W-:Y:S01]  /*4b10*/  F2FP.SATFINITE.E4M3.F32.PACK_AB_MERGE_C R15, RZ, R70, RZ ;  /* 0x00000046ff0f723e */ /* 0x001fe200048070ff */
[----:B------:R-:W-:Y:S01]  /*4b20*/  @!P2 STG.E.U8 desc[UR16][R10.64+0x9], R31 ;  /* 0x0000091f0a00a986 */ /* 0x000fe2000c101110 */
[----:B------:R-:W-:Y:S01]  /*4b30*/  ISETP.GE.AND P2, PT, R28, 0x19, PT ;  /* 0x000000191c00780c */ /* 0x000fe20003f46270 */
[-C--:B------:R-:W-:Y:S01]  /*4b40*/  FMUL R57, R57, R7.reuse ;  /* 0x0000000739397220 */ /* 0x080fe20000400000 */
[C---:B------:R-:W-:Y:S01]  /*4b50*/  ISETP.LT.OR P0, PT, R27.reuse, 0x9, !P0 ;  /* 0x000000091b00780c */ /* 0x040fe20004701670 */
[-C--:B------:R-:W-:Y:S01]  /*4b60*/  FMUL R58, R58, R7.reuse ;  /* 0x000000073a3a7220 */ /* 0x080fe20000400000 */
[----:B------:R-:W-:Y:S01]  /*4b70*/  ISETP.LT.OR P6, PT, R27, 0x1, !P2 ;  /* 0x000000011b00780c */ /* 0x000fe200057c1670 */
[----:B------:R0:W-:Y:S01]  /*4b80*/  @!P5 STG.E.U8 desc[UR16][R8.64+0x11], R15 ;  /* 0x0000110f0800d986 */ /* 0x0001e2000c101110 */
[----:B-1----:R-:W-:Y:S01]  /*4b90*/  F2FP.SATFINITE.E4M3.F32.PACK_AB_MERGE_C R25, RZ, R68, RZ ;  /* 0x00000044ff19723e */ /* 0x002fe200048070ff */
[----:B------:R-:W-:Y:S01]  /*4ba0*/  FMUL R56, R56, R7 ;  /* 0x0000000738387220 */ /* 0x000fe20000400000 */
[----:B------:R-:W-:Y:S01]  /*4bb0*/  F2FP.SATFINITE.E4M3.F32.PACK_AB_MERGE_C R65, RZ, R65, RZ ;  /* 0x00000041ff41723e */ /* 0x000fe200048070ff */
[----:B------:R-:W-:Y:S01]  /*4bc0*/  @!P1 STG.E.U8 desc[UR16][R8.64+0x10], R69 ;  /* 0x0000104508009986 */ /* 0x000fe2000c101110 */
[----:B------:R-:W-:Y:S01]  /*4bd0*/  ISETP.GE.AND P1, PT, R28, 0x1a, PT ;  /* 0x0000001a1c00780c */ /* 0x000fe20003f26270 */
[-C--:B------:R-:W-:Y:S01]  /*4be0*/  FMUL R23, R23, R7.reuse ;  /* 0x0000000717177220 */ /* 0x080fe20000400000 */
[C---:B------:R-:W-:Y:S01]  /*4bf0*/  ISETP.LT.OR P2, PT, R27.reuse, 0x9, !P2 ;  /* 0x000000091b00780c */ /* 0x040fe20005741670 */
[----:B------:R1:W-:Y:S01]  /*4c00*/  @!P3 STG.E.U8 desc[UR16][R10.64+0x11], R25 ;  /* 0x000011190a00b986 */ /* 0x0003e2000c101110 */
[----:B------:R-:W-:Y:S01]  /*4c10*/  ISETP.LT.OR P5, PT, R27, 0x1, !P1 ;  /* 0x000000011b00780c */ /* 0x000fe20004fa1670 */
[-C--:B------:R-:W-:Y:S01]  /*4c20*/  FMUL R21, R21, R7.reuse ;  /* 0x0000000715157220 */ /* 0x080fe20000400000 */
[----:B------:R-:W-:Y:S01]  /*4c30*/  ISETP.LT.OR P3, PT, R27, 0x9, !P1 ;  /* 0x000000091b00780c */ /* 0x000fe20004f61670 */
[----:B------:R-:W-:Y:S01]  /*4c40*/  @!P0 STG.E.U8 desc[UR16][R10.64+0x10], R67 ;  /* 0x000010430a008986 */ /* 0x000fe2000c101110 */
[----:B0-----:R-:W-:Y:S01]  /*4c50*/  F2FP.SATFINITE.E4M3.F32.PACK_AB_MERGE_C R15, RZ, R66, RZ ;  /* 0x00000042ff0f723e */ /* 0x001fe200048070ff */
[-C--:B------:R-:W-:Y:S01]  /*4c60*/  FMUL R22, R22, R7.reuse ;  /* 0x0000000716167220 */ /* 0x080fe20000400000 */
[C---:B------:R-:W-:Y:S01]  /*4c70*/  ISETP.GE.AND P0, PT, R28.reuse, 0x21, PT ;  /* 0x000000211c00780c */ /* 0x040fe20003f06270 */
[----:B------:R-:W-:Y:S01]  /*4c80*/  @!P6 STG.E.U8 desc[UR16][R8.64+0x18], R65 ;  /* 0x000018410800e986 */ /* 0x000fe2000c101110 */
[----:B------:R-:W-:Y:S01]  /*4c90*/  ISETP.GE.AND P1, PT, R28, 0x22, PT ;  /* 0x000000221c00780c */ /* 0x000fe20003f26270 */
[-C--:B------:R-:W-:Y:S01]  /*4ca0*/  FMUL R19, R19, R7.reuse ;  /* 0x0000000713137220 */ /* 0x080fe20000400000 */
[C---:B------:R-:W-:Y:S01]  /*4cb0*/  ISETP.LT.OR P6, PT, R27.reuse, 0x1, !P0 ;  /* 0x000000011b00780c */ /* 0x040fe200047c1670 */
[-C--:B------:R-:W-:Y:S01]  /*4cc0*/  FMUL R20, R20, R7.reuse ;  /* 0x0000000714147220 */ /* 0x080fe20000400000 */
[----:B-1----:R-:W-:Y:S01]  /*4cd0*/  F2FP.SATFINITE.E4M3.F32.PACK_AB_MERGE_C R25, RZ, R64, RZ ;  /* 0x00000040ff19723e */ /* 0x002fe200048070ff */
[----:B------:R0:W-:Y:S01]  /*4ce0*/  @!P5 STG.E.U8 desc[UR16][R8.64+0x19], R15 ;  /* 0x0000190f0800d986 */ /* 0x0001e2000c101110 */
[----:B------:R-:W-:Y:S01]  /*4cf0*/  ISETP.LT.OR P5, PT, R27, 0x1, !P1 ;  /* 0x000000011b00780c */ /* 0x000fe20004fa1670 */
[----:B------:R-:W-:Y:S01]  /*4d00*/  FMUL R17, R17, R7 ;  /* 0x0000000711117220 */ /* 0x000fe20000400000 */
[----:B------:R-:W-:Y:S01]  /*4d10*/  F2FP.SATFINITE.E4M3.F32.PACK_AB_MERGE_C R63, RZ, R63, RZ ;  /* 0x0000003fff3f723e */ /* 0x000fe200048070ff */
[----:B------:R1:W-:Y:S01]  /*4d20*/  @!P3 STG.E.U8 desc[UR16][R10.64+0x19], R25 ;  /* 0x000019190a00b986 */ /* 0x0003e2000c101110 */
[----:B------:R-:W-:Y:S01]  /*4d30*/  F2FP.SATFINITE.E4M3.F32.PACK_AB_MERGE_C R61, RZ, R61, RZ ;  /* 0x0000003dff3d723e */ /* 0x000fe200048070ff */
[-C--:B------:R-:W-:Y:S01]  /*4d40*/  FMUL R18, R18, R7.reuse ;  /* 0x0000000712127220 */ /* 0x080fe20000400000 */
[----:B------:R-:W-:Y:S01]  /*4d50*/  F2FP.SATFINITE.E4M3.F32.PACK_AB_MERGE_C R29, RZ, R62, RZ ;  /* 0x0000003eff1d723e */ /* 0x000fe200048070ff */
[----:B------:R-:W-:Y:S01]  /*4d60*/  @!P2 STG.E.U8 desc[UR16][R10.64+0x18], R63 ;  /* 0x0000183f0a00a986 */ /* 0x000fe2000c101110 */
[----:B------:R-:W-:Y:S01]  /*4d70*/  ISETP.LT.OR P3, PT, R27, 0x9, !P1 ;  /* 0x000000091b00780c */ /* 0x000fe20004f61670 */
[-C--:B------:R-:W-:Y:S01]  /*4d80*/  FMUL R13, R13, R7.reuse ;  /* 0x000000070d0d7220 */ /* 0x080fe20000400000 */
[----:B------:R-:W-:Y:S01]  /*4d90*/  ISETP.GE.AND P2, PT, R28, 0x29, PT ;  /* 0x000000291c00780c */ /* 0x000fe20003f46270 */
[----:B------:R-:W-:Y:S01]  /*4da0*/  @!P6 STG.E.U8 desc[UR16][R8.64+0x20], R61 ;  /* 0x0000203d0800e986 */ /* 0x000fe2000c101110 */
[C---:B------:R-:W-:Y:S01]  /*4db0*/  ISETP.LT.OR P0, PT, R27.reuse, 0x9, !P0 ;  /* 0x000000091b00780c */ /* 0x040fe20004701670 */
[----:B------:R-:W-:Y:S01]  /*4dc0*/  FMUL R16, R16, R7 ;  /* 0x0000000710107220 */ /* 0x000fe20000400000 */
[----:B------:R-:W-:Y:S01]  /*4dd0*/  ISETP.GE.AND P1, PT, R28, 0x2a, PT ;  /* 0x0000002a1c00780c */ /* 0x000fe20003f26270 */
[----:B------:R-:W-:Y:S01]  /*4de0*/  @!P5 STG.E.U8 desc[UR16][R8.64+0x21], R29 ;  /* 0x0000211d0800d986 */ /* 0x000fe2000c101110 */
[----:B------:R-:W-:-:S02]  /*4df0*/  ISETP.LT.OR P6, PT, R27, 0x1, !P2 ;  /* 0x000000011b00780c */ /* 0x000fc400057c1670 */
[C---:B------:R-:W-:Y:S02]  /*4e00*/  ISETP.LT.OR P5, PT, R27.reuse, 0x1, !P1 ;  /* 0x000000011b00780c */ /* 0x040fe40004fa1670 */
[----:B------:R-:W-:Y:S02]  /*4e10*/  F2FP.SATFINITE.E4M3.F32.PACK_AB_MERGE_C R59, RZ, R59, RZ ;  /* 0x0000003bff3b723e */ /* 0x000fe400048070ff */
[----:B0-----:R-:W-:Y:S02]  /*4e20*/  F2FP.SATFINITE.E4M3.F32.PACK_AB_MERGE_C R15, RZ, R60, RZ ;  /* 0x0000003cff0f723e */ /* 0x001fe400048070ff */
[----:B------:R-:W-:Y:S01]  /*4e30*/  F2FP.SATFINITE.E4M3.F32.PACK_AB_MERGE_C R57, RZ, R57, RZ ;  /* 0x00000039ff39723e */ /* 0x000fe200048070ff */
[----:B------:R-:W-:Y:S01]  /*4e40*/  @!P0 STG.E.U8 desc[UR16][R10.64+0x20], R59 ;  /* 0x0000203b0a008986 */ /* 0x000fe2000c101110 */
[----:B-1----:R-:W-:Y:S02]  /*4e50*/  F2FP.SATFINITE.E4M3.F32.PACK_AB_MERGE_C R25, RZ, R58, RZ ;  /* 0x0000003aff19723e */ /* 0x002fe400048070ff */
[C---:B------:R-:W-:Y:S01]  /*4e60*/  ISETP.LT.OR P1, PT, R27.reuse, 0x9, !P1 ;  /* 0x000000091b00780c */ /* 0x040fe20004f21670 */
[----:B------:R0:W-:Y:S01]  /*4e70*/  @!P3 STG.E.U8 desc[UR16][R10.64+0x21], R15 ;  /* 0x0000210f0a00b986 */ /* 0x0001e2000c101110 */
[----:B------:R-:W-:-:S02]  /*4e80*/  ISETP.LT.OR P2, PT, R27, 0x9, !P2 ;  /* 0x000000091b00780c */ /* 0x000fc40005741670 */
[C---:B------:R-:W-:Y:S01]  /*4e90*/  ISETP.GE.AND P3, PT, R28.reuse, 0x31, PT ;  /* 0x000000311c00780c */ /* 0x040fe20003f66270 */
[----:B------:R-:W-:Y:S01]  /*4ea0*/  @!P6 STG.E.U8 desc[UR16][R8.64+0x28], R57 ;  /* 0x000028390800e986 */ /* 0x000fe2000c101110 */
[----:B------:R-:W-:Y:S02]  /*4eb0*/  ISETP.GE.AND P0, PT, R28, 0x32, PT ;  /* 0x000000321c00780c */ /* 0x000fe40003f06270 */
[----:B------:R-:W-:Y:S01]  /*4ec0*/  F2FP.SATFINITE.E4M3.F32.PACK_AB_MERGE_C R23, RZ, R23, RZ ;  /* 0x00000017ff17723e */ /* 0x000fe200048070ff */
[----:B------:R1:W-:Y:S01]  /*4ed0*/  @!P5 STG.E.U8 desc[UR16][R8.64+0x29], R25 ;  /* 0x000029190800d986 */ /* 0x0003e2000c101110 */
[C---:B------:R-:W-:Y:S02]  /*4ee0*/  ISETP.LT.OR P5, PT, R27.reuse, 0x1, !P3 ;  /* 0x000000011b00780c */ /* 0x040fe40005fa1670 */
[----:B------:R-:W-:Y:S02]  /*4ef0*/  ISETP.LT.OR P6, PT, R27, 0x1, !P0 ;  /* 0x000000011b00780c */ /* 0x000fe400047c1670 */
[----:B0-----:R-:W-:Y:S01]  /*4f00*/  F2FP.SATFINITE.E4M3.F32.PACK_AB_MERGE_C R15, RZ, R56, RZ ;  /* 0x00000038ff0f723e */ /* 0x001fe200048070ff */
[----:B------:R-:W-:Y:S01]  /*4f10*/  @!P2 STG.E.U8 desc[UR16][R10.64+0x28], R23 ;  /* 0x000028170a00a986 */ /* 0x000fe2000c101110 */
[----:B------:R-:W-:-:S02]  /*4f20*/  F2FP.SATFINITE.E4M3.F32.PACK_AB_MERGE_C R21, RZ, R21, RZ ;  /* 0x00000015ff15723e */ /* 0x000fc400048070ff */
[C---:B------:R-:W-:Y:S01]  /*4f30*/  ISETP.GE.AND P2, PT, R28.reuse, 0x3a, PT ;  /* 0x0000003a1c00780c */ /* 0x040fe20003f46270 */
[----:B------:R0:W-:Y:S01]  /*4f40*/  @!P1 STG.E.U8 desc[UR16][R10.64+0x29], R15 ;  /* 0x0000290f0a009986 */ /* 0x0001e2000c101110 */
[C---:B------:R-:W-:Y:S02]  /*4f50*/  ISETP.LT.OR P1, PT, R27.reuse, 0x9, !P3 ;  /* 0x000000091b00780c */ /* 0x040fe40005f21670 */
[----:B-1----:R-:W-:Y:S01]  /*4f60*/  F2FP.SATFINITE.E4M3.F32.PACK_AB_MERGE_C R25, RZ, R22, RZ ;  /* 0x00000016ff19723e */ /* 0x002fe200048070ff */
[----:B------:R1:W-:Y:S01]  /*4f70*/  @!P5 STG.E.U8 desc[UR16][R8.64+0x30], R21 ;  /* 0x000030150800d986 */ /* 0x0003e2000c101110 */
[----:B------:R-:W-:Y:S02]  /*4f80*/  ISETP.GE.AND P3, PT, R28, 0x39, PT ;  /* 0x000000391c00780c */ /* 0x000fe40003f66270 */
[C---:B------:R-:W-:Y:S01]  /*4f90*/  ISETP.LT.OR P0, PT, R27.reuse, 0x9, !P0 ;  /* 0x000000091b00780c */ /* 0x040fe20004701670 */
[----:B------:R2:W-:Y:S01]  /*4fa0*/  @!P6 STG.E.U8 desc[UR16][R8.64+0x31], R25 ;  /* 0x000031190800e986 */ /* 0x0005e2000c101110 */
[----:B------:R-:W-:-:S02]  /*4fb0*/  ISETP.LT.OR P5, PT, R27, 0x1, !P3 ;  /* 0x000000011b00780c */ /* 0x000fc40005fa1670 */
[C---:B------:R-:W-:Y:S02]  /*4fc0*/  ISETP.LT.OR P6, PT, R27.reuse, 0x1, !P2 ;  /* 0x000000011b00780c */ /* 0x040fe400057c1670 */
[C---:B------:R-:W-:Y:S02]  /*4fd0*/  ISETP.LT.OR P3, PT, R27.reuse, 0x9, !P3 ;  /* 0x000000091b00780c */ /* 0x040fe40005f61670 */
[----:B------:R-:W-:Y:S02]  /*4fe0*/  ISETP.LT.OR P2, PT, R27, 0x9, !P2 ;  /* 0x000000091b00780c */ /* 0x000fe40005741670 */
[----:B------:R-:W-:Y:S02]  /*4ff0*/  F2FP.SATFINITE.E4M3.F32.PACK_AB_MERGE_C R19, RZ, R19, RZ ;  /* 0x00000013ff13723e */ /* 0x000fe400048070ff */
[----:B0-----:R-:W-:Y:S02]  /*5000*/  F2FP.SATFINITE.E4M3.F32.PACK_AB_MERGE_C R15, RZ, R20, RZ ;  /* 0x00000014ff0f723e */ /* 0x001fe400048070ff */
[----:B------:R-:W-:Y:S01]  /*5010*/  F2FP.SATFINITE.E4M3.F32.PACK_AB_MERGE_C R17, RZ, R17, RZ ;  /* 0x00000011ff11723e */ /* 0x000fe200048070ff */
[----:B------:R2:W-:Y:S01]  /*5020*/  @!P1 STG.E.U8 desc[UR16][R10.64+0x30], R19 ;  /* 0x000030130a009986 */ /* 0x0005e2000c101110 */
[----:B-1----:R-:W-:-:S02]  /*5030*/  F2FP.SATFINITE.E4M3.F32.PACK_AB_MERGE_C R21, RZ, R18, RZ ;  /* 0x00000012ff15723e */ /* 0x002fc400048070ff */
[----:B------:R-:W-:Y:S01]  /*5040*/  F2FP.SATFINITE.E4M3.F32.PACK_AB_MERGE_C R13, RZ, R13, RZ ;  /* 0x0000000dff0d723e */ /* 0x000fe200048070ff */
[----:B------:R2:W-:Y:S01]  /*5050*/  @!P0 STG.E.U8 desc[UR16][R10.64+0x31], R15 ;  /* 0x0000310f0a008986 */ /* 0x0005e2000c101110 */
[----:B------:R-:W-:-:S03]  /*5060*/  F2FP.SATFINITE.E4M3.F32.PACK_AB_MERGE_C R23, RZ, R16, RZ ;  /* 0x00000010ff17723e */ /* 0x000fc600048070ff */
[----:B------:R2:W-:Y:S04]  /*5070*/  @!P5 STG.E.U8 desc[UR16][R8.64+0x38], R17 ;  /* 0x000038110800d986 */ /* 0x0005e8000c101110 */
[----:B------:R2:W-:Y:S04]  /*5080*/  @!P6 STG.E.U8 desc[UR16][R8.64+0x39], R21 ;  /* 0x000039150800e986 */ /* 0x0005e8000c101110 */
[----:B------:R2:W-:Y:S04]  /*5090*/  @!P3 STG.E.U8 desc[UR16][R10.64+0x38], R13 ;  /* 0x0000380d0a00b986 */ /* 0x0005e8000c101110 */
[----:B------:R2:W-:Y:S02]  /*50a0*/  @!P2 STG.E.U8 desc[UR16][R10.64+0x39], R23 ;  /* 0x000039170a00a986 */ /* 0x0005e4000c101110 */
.L_x_104:
[----:B------:R-:W-:Y:S05]  /*50b0*/  BSYNC B0 ;  /* 0x0000000000007941 */ /* 0x000fea0003800000 */
.L_x_38:
[----:B------:R-:W-:Y:S01]  /*50c0*/  ULDC UR6, c[0x0][0xc] ;  /* 0x0000030000067ab9 */ /* 0x000fe20000000800 */
[----:B------:R-:W-:Y:S01]  /*50d0*/  ULDC UR7, c[0x0][0x10] ;  /* 0x0000040000077ab9 */ /* 0x000fe20000000800 */
[----:B0-23--:R-:W0:Y:S01]  /*50e0*/  LDC R9, c[0x0][0x14] ;  /* 0x00000500ff097b82 */ /* 0x00de220000000800 */
[----:B------:R-:W-:Y:S01]  /*50f0*/  UIMAD.WIDE.U32 UR6, UR6, UR7, URZ ;  /* 0x00000007060672a5 */ /* 0x000fe2000f8e003f */
[----:B-----5:R-:W-:Y:S01]  /*5100*/  PRMT R8, RZ, 0x7610, R8 ;  /* 0x00007610ff087816 */ /* 0x020fe20000000008 */
[----:B------:R-:W-:Y:S02]  /*5110*/  IMAD.MOV.U32 R15, RZ, RZ, -0x1 ;  /* 0xffffffffff0f7424 */ /* 0x000fe400078e00ff */
[----:B------:R-:W-:Y:S02]  /*5120*/  IMAD.MOV.U32 R73, RZ, RZ, -0x1 ;  /* 0xffffffffff497424 */ /* 0x000fe400078e00ff */
[----:B0-----:R-:W-:-:S04]  /*5130*/  IMAD.WIDE.U32 R4, R9, UR6, R4 ;  /* 0x0000000609047c25 */ /* 0x001fc8000f8e0004 */
[----:B------:R-:W-:Y:S01]  /*5140*/  IMAD R9, R9, UR7, RZ ;  /* 0x0000000709097c24 */ /* 0x000fe2000f8e02ff */
[----:B------:R-:W-:Y:S02]  /*5150*/  ULDC.64 UR6, c[0x0][0x650] ;  /* 0x0001940000067ab9 */ /* 0x000fe40000000a00 */
[----:B------:R-:W-:Y:S01]  /*5160*/  ISETP.GE.U32.AND P0, PT, R4, UR6, PT ;  /* 0x0000000604007c0c */ /* 0x000fe2000bf06070 */
[----:B------:R-:W-:-:S05]  /*5170*/  IMAD.IADD R5, R5, 0x1, R9 ;  /* 0x0000000105057824 */ /* 0x000fca00078e0209 */
[----:B------:R-:W-:-:S13]  /*5180*/  ISETP.GE.U32.AND.EX P0, PT, R5, UR7, PT, P0 ;  /* 0x0000000705007c0c */ /* 0x000fda000bf06100 */
[----:B------:R-:W-:Y:S05]  /*5190*/  @P0 BRA `(.L_x_105) ;  /* 0x0000000400600947 */ /* 0x000fea0003800000 */
[----:B------:R-:W0:Y:S01]  /*51a0*/  S2R R22, SR_CTAID.X ;  /* 0x0000000000167919 */ /* 0x000e220000002500 */
[----:B------:R-:W2:Y:S01]  /*51b0*/  LDC.64 R16, c[0x0][0x628] ;  /* 0x00018a00ff107b82 */ /* 0x000ea20000000a00 */
[----:B------:R-:W-:Y:S01]  /*51c0*/  ULDC UR6, c[0x0][0x150] ;  /* 0x0000540000067ab9 */ /* 0x000fe20000000800 */
[----:B------:R-:W-:Y:S01]  /*51d0*/  IMAD.MOV.U32 R14, RZ, RZ, R4 ;  /* 0x000000ffff0e7224 */ /* 0x000fe200078e0004 */
[----:B-1--4-:R-:W1:Y:S01]  /*51e0*/  S2R R24, SR_CTAID.Y ;  /* 0x0000000000187919 */ /* 0x012e620000002600 */
[----:B------:R-:W-:-:S04]  /*51f0*/  IMAD.MOV.U32 R15, RZ, RZ, R5 ;  /* 0x000000ffff0f7224 */ /* 0x000fc800078e0005 */
[----:B------:R-:W3:Y:S08]  /*5200*/  LDC R25, c[0x0][0x144] ;  /* 0x00005100ff197b82 */ /* 0x000ef00000000800 */
[----:B------:R-:W4:Y:S08]  /*5210*/  LDC R18, c[0x0][0x630] ;  /* 0x00018c00ff127b82 */ /* 0x000f300000000800 */
[----:B------:R-:W1:Y:S01]  /*5220*/  LDC.64 R20, c[0x0][0x620] ;  /* 0x00018800ff147b82 */ /* 0x000e620000000a00 */
[----:B--2---:R-:W-:-:S04]  /*5230*/  ISETP.NE.U32.AND P0, PT, R16, RZ, PT ;  /* 0x000000ff1000720c */ /* 0x004fc80003f05070 */
[----:B------:R-:W-:Y:S02]  /*5240*/  ISETP.NE.AND.EX P0, PT, R17, RZ, PT, P0 ;  /* 0x000000ff1100720c */ /* 0x000fe40003f05300 */
[----:B0-----:R-:W-:-:S05]  /*5250*/  I2FP.F32.U32 R8, R22 ;  /* 0x0000001600087245 */ /* 0x001fca0000201000 */
[----:B------:R-:W-:-:S04]  /*5260*/  FMUL R8, R8, UR6 ;  /* 0x0000000608087c20 */ /* 0x000fc80008400000 */
[----:B------:R0:W2:Y:S02]  /*5270*/  F2I.U32.TRUNC.NTZ R23, R8 ;  /* 0x0000000800177305 */ /* 0x0000a4000020f000 */
[----:B---34-:R-:W-:Y:S05]  /*5280*/  @!P0 BRA `(.L_x_106) ;  /* 0x0000000000288947 */ /* 0x018fea0003800000 */
[----:B------:R-:W3:Y:S02]  /*5290*/  LDC R9, c[0x0][0x634] ;  /* 0x00018d00ff097b82 */ /* 0x000ee40000000800 */
[----:B---3--:R-:W-:-:S05]  /*52a0*/  IADD3 R13, P0, R4, R9, RZ ;  /* 0x00000009040d7210 */ /* 0x008fca0007f1e0ff */
[----:B------:R-:W-:-:S04]  /*52b0*/  IMAD.X R19, RZ, RZ, R5, P0 ;  /* 0x000000ffff137224 */ /* 0x000fc800000e0605 */
[----:B0-----:R-:W-:-:S04]  /*52c0*/  IMAD.WIDE.U32 R8, R19, R16, RZ ;  /* 0x0000001013087225 */ /* 0x001fc800078e00ff */
[----:B------:R-:W-:-:S04]  /*52d0*/  IMAD.WIDE.U32 R10, P0, R13, R17, R8 ;  /* 0x000000110d0a7225 */ /* 0x000fc80007800008 */
[----:B------:R-:W-:-:S04]  /*52e0*/  IMAD.WIDE.U32 R8, R13, R16, RZ ;  /* 0x000000100d087225 */ /* 0x000fc800078e00ff */
[----:B------:R-:W-:Y:S01]  /*52f0*/  IMAD.X R15, RZ, RZ, RZ, P0 ;  /* 0x000000ffff0f7224 */ /* 0x000fe200000e06ff */
[----:B------:R-:W-:Y:S01]  /*5300*/  IADD3 RZ, P0, R9, R10, RZ ;  /* 0x0000000a09ff7210 */ /* 0x000fe20007f1e0ff */
[----:B------:R-:W-:-:S04]  /*5310*/  IMAD.MOV.U32 R14, RZ, RZ, R11 ;  /* 0x000000ffff0e7224 */ /* 0x000fc800078e000b */
[----:B------:R-:W-:-:S08]  /*5320*/  IMAD.WIDE.U32.X R14, R19, R17, R14, P0 ;  /* 0x00000011130e7225 */ /* 0x000fd000000e040e */
.L_x_106:
[----:B------:R-:W3:Y:S01]  /*5330*/  LDC.64 R30, c[0x0][0x640] ;  /* 0x00019000ff1e7b82 */ /* 0x000ee20000000a00 */
[-C--:B------:R-:W-:Y:S01]  /*5340*/  SHF.R.U64 R73, R14, R18.reuse, R15 ;  /* 0x000000120e497219 */ /* 0x080fe2000000120f */
[----:B--2---:R-:W-:Y:S01]  /*5350*/  IMAD.MOV R23, RZ, RZ, -R23 ;  /* 0x000000ffff177224 */ /* 0x004fe200078e0a17 */
[----:B0-----:R-:W-:Y:S01]  /*5360*/  SHF.R.U32.HI R8, RZ, R18, R15 ;  /* 0x00000012ff087219 */ /* 0x001fe2000001160f */
[----:B------:R-:W-:Y:S01]  /*5370*/  ULDC UR6, c[0x0][0x154] ;  /* 0x0000550000067ab9 */ /* 0x000fe20000000800 */
[----:B------:R-:W-:Y:S01]  /*5380*/  IADD3 R11, P0, RZ, -R73, RZ ;  /* 0x80000049ff0b7210 */ /* 0x000fe20007f1e0ff */
[----:B------:R-:W-:Y:S02]  /*5390*/  IMAD R23, R25, R23, R22 ;  /* 0x0000001719177224 */ /* 0x000fe400078e0216 */
[----:B------:R-:W0:Y:S01]  /*53a0*/  LDC R14, c[0x0][0x618] ;  /* 0x00018600ff0e7b82 */ /* 0x000e220000000800 */
[----:B------:R-:W-:Y:S02]  /*53b0*/  IMAD.MOV.U32 R13, RZ, RZ, 0x1 ;  /* 0x00000001ff0d7424 */ /* 0x000fe400078e00ff */
[----:B------:R-:W-:-:S04]  /*53c0*/  IMAD.X R9, RZ, RZ, ~R8, P0 ;  /* 0x000000ffff097224 */ /* 0x000fc800000e0e08 */
[-C--:B-1----:R-:W-:Y:S01]  /*53d0*/  IMAD R10, R9, R20.reuse, RZ ;  /* 0x00000014090a7224 */ /* 0x082fe200078e02ff */
[----:B------:R-:W1:Y:S01]  /*53e0*/  LDC R26, c[0x0][0x608] ;  /* 0x00018200ff1a7b82 */ /* 0x000e620000000800 */
[----:B------:R-:W-:-:S04]  /*53f0*/  IMAD.WIDE.U32 R8, R11, R20, R4 ;  /* 0x000000140b087225 */ /* 0x000fc800078e0004 */
[----:B------:R-:W-:Y:S01]  /*5400*/  IMAD R11, R11, R21, R10 ;  /* 0x000000150b0b7224 */ /* 0x000fe200078e020a */
[----:B------:R-:W-:Y:S02]  /*5410*/  I2FP.F32.U32 R10, R24 ;  /* 0x00000018000a7245 */ /* 0x000fe40000201000 */
[----:B------:R-:W2:Y:S01]  /*5420*/  LDC R28, c[0x0][0x658] ;  /* 0x00019600ff1c7b82 */ /* 0x000ea20000000800 */
[----:B------:R-:W-:Y:S01]  /*5430*/  IMAD.IADD R9, R9, 0x1, R11 ;  /* 0x0000000109097824 */ /* 0x000fe200078e020b */
[----:B---3--:R-:W-:Y:S01]  /*5440*/  ISETP.NE.U32.AND P0, PT, R30, RZ, PT ;  /* 0x000000ff1e00720c */ /* 0x008fe20003f05070 */
[----:B------:R-:W-:Y:S01]  /*5450*/  FMUL R10, R10, UR6 ;  /* 0x000000060a0a7c20 */ /* 0x000fe20008400000 */
[----:B------:R-:W-:Y:S02]  /*5460*/  IMAD.MOV.U32 R11, RZ, RZ, -0x1 ;  /* 0xffffffffff0b7424 */ /* 0x000fe400078e00ff */
[----:B------:R-:W-:Y:S01]  /*5470*/  ISETP.NE.AND.EX P0, PT, R31, RZ, PT, P0 ;  /* 0x000000ff1f00720c */ /* 0x000fe20003f05300 */
[----:B------:R3:W4:Y:S01]  /*5480*/  F2I.U32.TRUNC.NTZ R19, R10 ;  /* 0x0000000a00137305 */ /* 0x000722000020f000 */
[----:B------:R-:W3:Y:S01]  /*5490*/  LDC R21, c[0x0][0x148] ;  /* 0x00005200ff157b82 */ /* 0x000ee20000000800 */
[----:B0-----:R-:W-:-:S02]  /*54a0*/  SHF.R.U64 R18, R8, R14, R9 ;  /* 0x0000000e08127219 */ /* 0x001fc40000001209 */
[----:B------:R-:W-:-:S05]  /*54b0*/  SHF.R.U32.HI R9, RZ, R14, R9 ;  /* 0x0000000eff097219 */ /* 0x000fca0000011609 */
[----:B------:R-:W0:Y:S01]  /*54c0*/  LDC R22, c[0x0][0x600] ;  /* 0x00018000ff167b82 */ /* 0x000e220000000800 */
[-CC-:B-1----:R-:W-:Y:S02]  /*54d0*/  SHF.R.U64 R16, R18, R26.reuse, R9.reuse ;  /* 0x0000001a12107219 */ /* 0x182fe40000001209 */
[----:B------:R-:W-:-:S05]  /*54e0*/  SHF.R.U32.HI R9, RZ, R26, R9 ;  /* 0x0000001aff097219 */ /* 0x000fca0000011609 */
[----:B------:R-:W1:Y:S01]  /*54f0*/  LDC R27, c[0x0][0x648] ;  /* 0x00019200ff1b7b82 */ /* 0x000e620000000800 */
[-CC-:B--2---:R-:W-:Y:S02]  /*5500*/  SHF.R.U64 R20, R16, R28.reuse, R9.reuse ;  /* 0x0000001c10147219 */ /* 0x184fe40000001209 */
[-C--:B------:R-:W-:Y:S02]  /*5510*/  SHF.L.U32 R11, R11, R28.reuse, RZ ;  /* 0x0000001c0b0b7219 */ /* 0x080fe400000006ff */
[-C--:B------:R-:W-:Y:S01]  /*5520*/  SHF.R.U32.HI R9, RZ, R28.reuse, R9 ;  /* 0x0000001cff097219 */ /* 0x080fe20000011609 */
[----:B------:R-:W-:Y:S01]  /*5530*/  IMAD.MOV.U32 R8, RZ, RZ, R20 ;  /* 0x000000ffff087224 */ /* 0x000fe200078e0014 */
[----:B------:R-:W-:Y:S01]  /*5540*/  SHF.L.U32 R26, R13, R28, RZ ;  /* 0x0000001c0d1a7219 */ /* 0x000fe200000006ff */
[----:B------:R-:W2:Y:S01]  /*5550*/  LDC R29, c[0x0][0x638] ;  /* 0x00018e00ff1d7b82 */ /* 0x000ea20000000800 */
[----:B------:R-:W-:-:S07]  /*5560*/  LOP3.LUT R25, RZ, R11, RZ, 0x33, !PT ;  /* 0x0000000bff197212 */ /* 0x000fce00078e33ff */
[----:B------:R-:W0:Y:S01]  /*5570*/  LDC R32, c[0x0][0x610] ;  /* 0x00018400ff207b82 */ /* 0x000e220000000800 */
[----:B----4-:R-:W-:Y:S05]  /*5580*/  @!P0 BRA `(.L_x_107) ;  /* 0x0000000000288947 */ /* 0x010fea0003800000 */
[----:B------:R-:W4:Y:S02]  /*5590*/  LDC R13, c[0x0][0x64c] ;  /* 0x00019300ff0d7b82 */ /* 0x000f240000000800 */
[----:B----4-:R-:W-:-:S05]  /*55a0*/  IADD3 R13, P0, R20, R13, RZ ;  /* 0x0000000d140d7210 */ /* 0x010fca0007f1e0ff */
[----:B------:R-:W-:-:S04]  /*55b0*/  IMAD.X R17, RZ, RZ, R9, P0 ;  /* 0x000000ffff117224 */ /* 0x000fc800000e0609 */
[----:B------:R-:W-:-:S04]  /*55c0*/  IMAD.WIDE.U32 R8, R17, R30, RZ ;  /* 0x0000001e11087225 */ /* 0x000fc800078e00ff */
[----:B---3--:R-:W-:-:S04]  /*55d0*/  IMAD.WIDE.U32 R10, P0, R13, R31, R8 ;  /* 0x0000001f0d0a7225 */ /* 0x008fc80007800008 */
[----:B------:R-:W-:-:S04]  /*55e0*/  IMAD.WIDE.U32 R8, R13, R30, RZ ;  /* 0x0000001e0d087225 */ /* 0x000fc800078e00ff */
[----:B------:R-:W-:Y:S01]  /*55f0*/  IMAD.X R15, RZ, RZ, RZ, P0 ;  /* 0x000000ffff0f7224 */ /* 0x000fe200000e06ff */
[----:B------:R-:W-:Y:S01]  /*5600*/  IADD3 RZ, P0, R9, R10, RZ ;  /* 0x0000000a09ff7210 */ /* 0x000fe20007f1e0ff */
[----:B------:R-:W-:-:S04]  /*5610*/  IMAD.MOV.U32 R14, RZ, RZ, R11 ;  /* 0x000000ffff0e7224 */ /* 0x000fc800078e000b */
[----:B------:R-:W-:-:S08]  /*5620*/  IMAD.WIDE.U32.X R8, R17, R31, R14, P0 ;  /* 0x0000001f11087225 */ /* 0x000fd000000e040e */
.L_x_107:
[----:B-1----:R-:W-:Y:S01]  /*5630*/  SHF.R.U64 R8, R8, R27, R9 ;  /* 0x0000001b08087219 */ /* 0x002fe20000001209 */
[----:B0-----:R-:W-:Y:S01]  /*5640*/  VIADD R13, R22, 0xffffffff ;  /* 0xffffffff160d7836 */ /* 0x001fe20000000000 */
[----:B------:R-:W-:Y:S01]  /*5650*/  LOP3.LUT R11, R16, R25, RZ, 0xc0, !PT ;  /* 0x00000019100b7212 */ /* 0x000fe200078ec0ff */
[----:B------:R-:W-:Y:S02]  /*5660*/  IMAD.MOV R19, RZ, RZ, -R19 ;  /* 0x000000ffff137224 */ /* 0x000fe400078e0a13 */
[----:B------:R-:W-:Y:S02]  /*5670*/  IMAD.MOV R9, RZ, RZ, -R8 ;  /* 0x000000ffff097224 */ /* 0x000fe400078e0a08 */
[----:B------:R-:W-:Y:S01]  /*5680*/  IMAD R26, R26, R8, R11 ;  /* 0x000000081a1a7224 */ /* 0x000fe200078e020b */
[----:B------:R-:W-:Y:S01]  /*5690*/  LOP3.LUT R11, R18, R13, RZ, 0xc0, !PT ;  /* 0x0000000d120b7212 */ /* 0x000fe200078ec0ff */
[----:B---3--:R-:W-:Y:S02]  /*56a0*/  @P4 IMAD R23, R21, R19, R24 ;  /* 0x0000001315174224 */ /* 0x008fe400078e0218 */
[----:B--2---:R-:W-:-:S02]  /*56b0*/  IMAD R8, R9, R29, R20 ;  /* 0x0000001d09087224 */ /* 0x004fc400078e0214 */
[----:B------:R-:W-:Y:S02]  /*56c0*/  IMAD R26, R26, R32, R23 ;  /* 0x000000201a1a7224 */ /* 0x000fe400078e0217 */
[----:B------:R-:W-:Y:S02]  /*56d0*/  IMAD R9, R8, R22, R11 ;  /* 0x0000001608097224 */ /* 0x000fe400078e020b */
[----:B------:R-:W-:-:S03]  /*56e0*/  IMAD.MOV.U32 R10, RZ, RZ, 0x1 ;  /* 0x00000001ff0a7424 */ /* 0x000fc600078e00ff */
[----:B------:R-:W-:Y:S02]  /*56f0*/  SEL R15, R9, R26, !P4 ;  /* 0x0000001a090f7207 */ /* 0x000fe40006000000 */
[----:B------:R-:W-:Y:S02]  /*5700*/  PRMT R8, R10, 0x7610, R8 ;  /* 0x000076100a087816 */ /* 0x000fe40000000008 */
[----:B------:R-:W-:-:S07]  /*5710*/  SEL R26, R26, R9, !P4 ;  /* 0x000000091a1a7207 */ /* 0x000fce0006000000 */
.L_x_105:
[----:B------:R-:W-:Y:S01]  /*5720*/  LOP3.LUT P0, RZ, R8, 0xff, RZ, 0xc0, !PT ;  /* 0x000000ff08ff7812 */ /* 0x000fe2000780c0ff */
[----:B------:R-:W-:-:S12]  /*5730*/  IMAD.MOV.U32 R71, RZ, RZ, R26 ;  /* 0x000000ffff477224 */ /* 0x000fd800078e001a */
[----:B------:R-:W-:Y:S05]  /*5740*/  @P0 BRA `(.L_x_108) ;  /* 0xffffffb800d00947 */ /* 0x000fea000383ffff */
[----:B------:R-:W-:Y:S05]  /*5750*/  EXIT ;  /* 0x000000000000794d */ /* 0x000fea0003800000 */
.L_x_8:
[----:B0-----:R-:W-:Y:S01]  /*5760*/  ULDC.64 UR4, c[0x0][0x650] ;  /* 0x0001940000047ab9 */ /* 0x001fe20000000a00 */
        /* <DEDUP_REMOVED lines=25> */
.L_x_110:
[----:B------:R-:W0:Y:S01]  /*5900*/  LDC.64 R28, c[0x0][0x640] ;  /* 0x00019000ff1c7b82 */ /* 0x000e220000000a00 */
[-CC-:B------:R-:W-:Y:S01]  /*5910*/  SHF.R.U64 R21, R16, R6.reuse, R17.reuse ;  /* 0x0000000610157219 */ /* 0x180fe20000001211 */
[----:B------:R-:W-:Y:S01]  /*5920*/  IMAD.MOV.U32 R31, RZ, RZ, 0x1 ;  /* 0x00000001ff1f7424 */ /* 0x000fe200078e00ff */
[----:B------:R-:W-:Y:S02]  /*5930*/  SHF.R.U32.HI R3, RZ, R6, R17 ;  /* 0x00000006ff037219 */ /* 0x000fe40000011611 */
[----:B------:R-:W-:-:S03]  /*5940*/  IADD3 R15, P0, RZ, -R21, RZ ;  /* 0x80000015ff0f7210 */ /* 0x000fc60007f1e0ff */
[----:B------:R-:W1:Y:S02]  /*5950*/  LDC R14, c[0x0][0x618] ;  /* 0x00018600ff0e7b82 */ /* 0x000e640000000800 */
[----:B------:R-:W-:Y:S02]  /*5960*/  IMAD.X R3, RZ, RZ, ~R3, P0 ;  /* 0x000000ffff037224 */ /* 0x000fe400000e0e03 */
[----:B------:R-:W-:-:S04]  /*5970*/  IMAD.WIDE.U32 R12, R15, R22, R4 ;  /* 0x000000160f0c7225 */ /* 0x000fc800078e0004 */
[----:B------:R-:W2:Y:S01]  /*5980*/  LDC R16, c[0x0][0x608] ;  /* 0x00018200ff107b82 */ /* 0x000ea20000000800 */
[----:B------:R-:W-:-:S04]  /*5990*/  IMAD R6, R3, R22, RZ ;  /* 0x0000001603067224 */ /* 0x000fc800078e02ff */
[----:B------:R-:W-:-:S03]  /*59a0*/  IMAD R3, R15, R23, R6 ;  /* 0x000000170f037224 */ /* 0x000fc600078e0206 */
[----:B------:R-:W3:Y:S01]  /*59b0*/  LDC R26, c[0x0][0x658] ;  /* 0x00019600ff1a7b82 */ /* 0x000ee20000000800 */
[----:B------:R-:W-:Y:S01]  /*59c0*/  IMAD.IADD R3, R13, 0x1, R3 ;  /* 0x000000010d037824 */ /* 0x000fe200078e0203 */
[----:B0-----:R-:W-:Y:S01]  /*59d0*/  ISETP.NE.U32.AND P0, PT, R28, RZ, PT ;  /* 0x000000ff1c00720c */ /* 0x001fe20003f05070 */
[----:B------:R-:W-:-:S03]  /*59e0*/  IMAD.MOV.U32 R13, RZ, RZ, -0x1 ;  /* 0xffffffffff0d7424 */ /* 0x000fc600078e00ff */
        /* <DEDUP_REMOVED lines=25> */
.L_x_111:
[----:B-1----:R-:W-:Y:S01]  /*5b80*/  SHF.R.U64 R6, R12, R25, R13 ;  /* 0x000000190c067219 */ /* 0x002fe2000000120d */
[----:B0-----:R-:W-:Y:S01]  /*5b90*/  VIADD R13, R24, 0xffffffff ;  /* 0xffffffff180d7836 */ /* 0x001fe20000000000 */
[----:B------:R-:W-:Y:S01]  /*5ba0*/  SHF.L.U32 R9, R31, R26, RZ ;  /* 0x0000001a1f097219 */ /* 0x000fe200000006ff */
[----:B------:R-:W-:Y:S01]  /*5bb0*/  @P4 IMAD R10, R11, R20, R8 ;  /* 0x000000140b0a4224 */ /* 0x000fe200078e0208 */
[----:B------:R-:W-:Y:S01]  /*5bc0*/  LOP3.LUT R3, R22, R33, RZ, 0xc0, !PT ;  /* 0x0000002116037212 */ /* 0x000fe200078ec0ff */
[----:B------:R-:W-:Y:S01]  /*5bd0*/  IMAD.MOV R12, RZ, RZ, -R6 ;  /* 0x000000ffff0c7224 */ /* 0x000fe200078e0a06 */
[----:B------:R-:W-:Y:S01]  /*5be0*/  LOP3.LUT R18, R18, R13, RZ, 0xc0, !PT ;  /* 0x0000000d12127212 */ /* 0x000fe200078ec0ff */
[----:B------:R-:W-:Y:S02]  /*5bf0*/  IMAD.MOV.U32 R8, RZ, RZ, 0x1 ;  /* 0x00000001ff087424 */ /* 0x000fe400078e00ff */
[----:B------:R-:W-:Y:S02]  /*5c00*/  IMAD R9, R9, R6, R3 ;  /* 0x0000000609097224 */ /* 0x000fe400078e0203 */
[----:B--2---:R-:W-:-:S02]  /*5c10*/  IMAD R3, R12, R27, R23 ;  /* 0x0000001b0c037224 */ /* 0x004fc400078e0217 */
[----:B---3--:R-:W-:Y:S02]  /*5c20*/  IMAD R6, R9, R30, R10 ;  /* 0x0000001e09067224 */ /* 0x008fe400078e020a */
[----:B------:R-:W-:Y:S01]  /*5c30*/  IMAD R9, R3, R24, R18 ;  /* 0x0000001803097224 */ /* 0x000fe200078e0212 */
[----:B------:R-:W-:Y:S01]  /*5c40*/  PRMT R3, R8, 0x7610, R3 ;  /* 0x0000761008037816 */ /* 0x000fe20000000003 */
[----:B------:R-:W-:-:S03]  /*5c50*/  IMAD.MOV.U32 R16, RZ, RZ, R21 ;  /* 0x000000ffff107224 */ /* 0x000fc600078e0015 */
[----:B------:R-:W-:Y:S02]  /*5c60*/  SEL R12, R9, R6, !P4 ;  /* 0x00000006090c7207 */ /* 0x000fe40006000000 */
[----:B------:R-:W-:-:S07]  /*5c70*/  SEL R6, R6, R9, !P4 ;  /* 0x0000000906067207 */ /* 0x000fce0006000000 */
.L_x_109:
[----:B------:R-:W-:-:S08]  /*5c80*/  NOP ;  /* 0x0000000000007918 */ /* 0x000fd00000000000 */
[----:B------:R-:W0:-:S00]  /*5c90*/  USETMAXREG.DEALLOC.CTAPOOL 0x28 ;  /* 0x00000028000079c8 */ /* 0x000e0000080e0500 */
[----:B0-----:R-:W-:-:S13]  /*5ca0*/  ISETP.NE.AND P0, PT, R7, RZ, PT ;  /* 0x000000ff0700720c */ /* 0x001fda0003f05270 */
[----:B------:R-:W-:Y:S05]  /*5cb0*/  @P0 EXIT ;  /* 0x000000000000094d */ /* 0x000fea0003800000 */
[----:B------:R-:W-:Y:S01]  /*5cc0*/  LOP3.LUT P0, RZ, R3, 0xff, RZ, 0xc0, !PT ;  /* 0x000000ff03ff7812 */ /* 0x000fe2000780c0ff */
[----:B------:R-:W-:Y:S02]  /*5cd0*/  IMAD.MOV.U32 R11, RZ, RZ, 0x1 ;  /* 0x00000001ff0b7424 */ /* 0x000fe400078e00ff */
[----:B------:R-:W-:-:S10]  /*5ce0*/  IMAD.MOV.U32 R15, RZ, RZ, RZ ;  /* 0x000000ffff0f7224 */ /* 0x000fd400078e00ff */
[----:B------:R-:W-:Y:S05]  /*5cf0*/  @!P0 BRA `(.L_x_112) ;  /* 0x0000000c00748947 */ /* 0x000fea0003800000 */
[----:B------:R-:W0:Y:S01]  /*5d00*/  LDC R3, c[0x0][0x28c] ;  /* 0x0000a300ff037b82 */ /* 0x000e220000000800 */
[----:B------:R-:W-:Y:S01]  /*5d10*/  ULDC UR5, c[0x0][0x658] ;  /* 0x0001960000057ab9 */ /* 0x000fe20000000800 */
[----:B------:R-:W-:Y:S01]  /*5d20*/  UMOV UR11, 0xffffffff ;  /* 0xffffffff000b7882 */ /* 0x000fe20000000000 */
[----:B------:R-:W-:Y:S01]  /*5d30*/  UMOV UR16, 0x1 ;  /* 0x0000000100107882 */ /* 0x000fe20000000000 */
[----:B------:R-:W-:Y:S01]  /*5d40*/  USHF.L.U32 UR11, UR11, UR5, URZ ;  /* 0x000000050b0b7299 */ /* 0x000fe2000800063f */
[----:B------:R-:W-:Y:S01]  /*5d50*/  BSSY B0, `(.L_x_112) ;  /* 0x00000d7000007945 */ /* 0x000fe20003800000 */
[----:B------:R-:W-:Y:S01]  /*5d60*/  ULDC UR9, c[0x0][0xc] ;  /* 0x0000030000097ab9 */ /* 0x000fe20000000800 */
[----:B------:R-:W-:Y:S01]  /*5d70*/  ULDC UR12, c[0x0][0x10] ;  /* 0x00000400000c7ab9 */ /* 0x000fe20000000800 */
[----:B------:R-:W1:Y:S01]  /*5d80*/  S2UR UR8, SR_CgaCtaId ;  /* 0x00000000000879c3 */ /* 0x000e620000008800 */
[----:B------:R-:W-:Y:S01]  /*5d90*/  ULOP3.LUT UR13, URZ, UR11, URZ, 0x33, !UPT ;  /* 0x0000000b3f0d7292 */ /* 0x000fe2000f8e333f */
[----:B------:R-:W-:Y:S01]  /*5da0*/  IMAD.MOV.U32 R13, RZ, RZ, 0x1 ;  /* 0x00000001ff0d7424 */ /* 0x000fe200078e00ff */
[----:B------:R-:W-:Y:S01]  /*5db0*/  LOP3.LUT R14, R2, 0x2, RZ, 0xfc, !PT ;  /* 0x00000002020e7812 */ /* 0x000fe200078efcff */
[----:B------:R-:W-:Y:S01]  /*5dc0*/  IMAD.MOV.U32 R11, RZ, RZ, 0x1 ;  /* 0x00000001ff0b7424 */ /* 0x000fe200078e00ff */
[----:B------:R-:W-:Y:S01]  /*5dd0*/  ULDC UR4, c[0x0][0x600] ;  /* 0x0001800000047ab9 */ /* 0x000fe20000000800 */
[----:B------:R-:W-:Y:S01]  /*5de0*/  IMAD.MOV.U32 R15, RZ, RZ, RZ ;  /* 0x000000ffff0f7224 */ /* 0x000fe200078e00ff */
[----:B------:R-:W-:Y:S01]  /*5df0*/  UMOV UR15, 0x55 ;  /* 0x00000055000f7882 */ /* 0x000fe20000000000 */
[----:B------:R-:W-:-:S02]  /*5e00*/  UIADD3 UR4, UR4, -0x1, URZ ;  /* 0xffffffff04047890 */ /* 0x000fc4000fffe03f */
[----:B------:R-:W-:Y:S01]  /*5e10*/  USHF.L.U32 UR5, UR16, UR5, URZ ;  /* 0x0000000510057299 */ /* 0x000fe2000800063f */
[----:B------:R-:W-:Y:S01]  /*5e20*/  ULDC.64 UR28, c[0x0][0x198] ;  /* 0x00006600001c7ab9 */ /* 0x000fe20000000a00 */
[----:B0-----:R-:W-:-:S05]  /*5e30*/  VIADD R3, R3, 0x7f ;  /* 0x0000007f03037836 */ /* 0x001fca0000000000 */
[----:B------:R-:W-:Y:S01]  /*5e40*/  SHF.R.S32.HI R8, RZ, 0x1f, R3 ;  /* 0x0000001fff087819 */ /* 0x000fe20000011403 */
[----:B-1----:R-:W-:-:S03]  /*5e50*/  ULOP3.LUT UR10, UR8, 0x1, URZ, 0xc0, !UPT ;  /* 0x00000001080a7892 */ /* 0x002fc6000f8ec03f */
[----:B------:R-:W-:Y:S01]  /*5e60*/  LEA.HI R8, R8, R3, RZ, 0x7 ;  /* 0x0000000308087211 */ /* 0x000fe200078f38ff */
[----:B------:R-:W-:Y:S02]  /*5e70*/  USHF.R.U32.HI UR27, URZ, 0x1, UR8 ;  /* 0x000000013f1b7899 */ /* 0x000fe40008011608 */
[----:B------:R-:W-:Y:S01]  /*5e80*/  USHF.L.U32 UR6, UR8, 0x5, URZ ;  /* 0x0000000508067899 */ /* 0x000fe2000800063f */
[----:B------:R-:W-:Y:S01]  /*5e90*/  SHF.R.S32.HI R10, RZ, 0x7, R8 ;  /* 0x00000007ff0a7819 */ /* 0x000fe20000011408 */
[----:B------:R-:W-:Y:S02]  /*5ea0*/  USHF.L.U32 UR7, UR8, 0xc, URZ ;  /* 0x0000000c08077899 */ /* 0x000fe4000800063f */
[----:B------:R-:W-:Y:S02]  /*5eb0*/  ULOP3.LUT UR8, UR8, 0xfffffffe, URZ, 0xc0, !UPT ;  /* 0xfffffffe08087892 */ /* 0x000fe4000f8ec03f */
[----:B------:R-:W-:Y:S01]  /*5ec0*/  UISETP.GT.U32.AND UP0, UPT, UR10, 0xffff, UPT ;  /* 0x0000ffff0a00788c */ /* 0x000fe2000bf04070 */
[----:B------:R-:W-:Y:S01]  /*5ed0*/  VIADD R3, R10, 0x1 ;  /* 0x000000010a037836 */ /* 0x000fe20000000000 */
[----:B------:R-:W-:-:S02]  /*5ee0*/  USHF.L.U32 UR14, UR16, UR8, URZ ;  /* 0x00000008100e7299 */ /* 0x000fc4000800063f */
[----:B------:R-:W-:Y:S02]  /*5ef0*/  ULOP3.LUT UR11, UR8, 0x1, URZ, 0xfc, !UPT ;  /* 0x00000001080b7892 */ /* 0x000fe4000f8efc3f */
[----:B------:R-:W-:Y:S02]  /*5f00*/  UIMAD.WIDE.U32 UR8, UR9, UR12, URZ ;  /* 0x0000000c090872a5 */ /* 0x000fe4000f8e003f */
[----:B------:R-:W-:Y:S01]  /*5f10*/  USEL UR10, UR10, 0xffff, !UP0 ;  /* 0x0000ffff0a0a7887 */ /* 0x000fe2000c000000 */
[----:B------:R-:W-:Y:S01]  /*5f20*/  ULDC UR12, c[0x0][0x14] ;  /* 0x00000500000c7ab9 */ /* 0x000fe20000000800 */
[----:B------:R-:W-:Y:S02]  /*5f30*/  USHF.L.U32 UR11, UR16, UR11, URZ ;  /* 0x0000000b100b7299 */ /* 0x000fe4000800063f */
[----:B------:R-:W-:Y:S02]  /*5f40*/  UIMAD.WIDE.U32 UR24, UR8, UR12, URZ ;  /* 0x0000000c081872a5 */ /* 0x000fe4000f8e003f */
[----:B------:R-:W-:-:S02]  /*5f50*/  UIMAD UR21, UR9, UR12, URZ ;  /* 0x0000000c091572a4 */ /* 0x000fc4000f8e023f */
[----:B------:R-:W-:Y:S02]  /*5f60*/  ULOP3.LUT UR10, UR10, 0xffff, URZ, 0xc0, !UPT ;  /* 0x0000ffff0a0a7892 */ /* 0x000fe4000f8ec03f */
[----:B------:R-:W-:Y:S02]  /*5f70*/  ULOP3.LUT UR6, UR6, 0x20, URZ, 0xc0, !UPT ;  /* 0x0000002006067892 */ /* 0x000fe4000f8ec03f */
[----:B------:R-:W-:Y:S02]  /*5f80*/  ULOP3.LUT UR7, UR7, 0x1000, URZ, 0xc0, !UPT ;  /* 0x0000100007077892 */ /* 0x000fe4000f8ec03f */
[----:B------:R-:W-:Y:S02]  /*5f90*/  ULOP3.LUT UR14, UR14, UR11, URZ, 0xfc, !UPT ;  /* 0x0000000b0e0e7292 */ /* 0x000fe4000f8efc3f */
[----:B------:R-:W-:Y:S02]  /*5fa0*/  UIADD3 UR21, UR25, UR21, URZ ;  /* 0x0000001519157290 */ /* 0x000fe4000fffe03f */
[----:B------:R-:W-:-:S12]  /*5fb0*/  USHF.L.U32 UR15, UR15, UR10, URZ ;  /* 0x0000000a0f0f7299 */ /* 0x000fd8000800063f */
.L_x_123:
[----:B------:R-:W-:-:S03]  /*5fc0*/  UMOV UR8, 0xffffffff ;  /* 0xffffffff00087882 */ /* 0x000fc60000000000 */
[----:B------:R-:W-:Y:S05]  /*5fd0*/  BRA.DIV UR8, `(.L_x_113) ;  /* 0x0000001208607947 */ /* 0x000fea000b800000 */
[----:B------:R-:W-:-:S13]  /*5fe0*/  ELECT P0, URZ, PT ;  /* 0x00000000003f782f */ /* 0x000fda0003800000 */
.L_x_139:
[----:B------:R-:W0:Y:S01]  /*5ff0*/  LDC R7, c[0x0][0x28c] ;  /* 0x0000a300ff077b82 */ /* 0x000e220000000800 */
[----:B------:R-:W-:Y:S01]  /*6000*/  BSSY B1, `(.L_x_114) ;  /* 0x000003b000017945 */ /* 0x000fe20003800000 */
[----:B0-----:R-:W-:-:S13]  /*6010*/  ISETP.LT.OR P0, PT, R7, 0x1, !P0 ;  /* 0x000000010700780c */ /* 0x001fda0004701670 */
[----:B------:R-:W-:Y:S05]  /*6020*/  @P0 BRA `(.L_x_115) ;  /* 0x0000000000e00947 */ /* 0x000fea0003800000 */
[----:B------:R-:W-:Y:S01]  /*6030*/  LEA R9, R6, UR27, 0x2 ;  /* 0x0000001b06097c11 */ /* 0x000fe2000f8e10ff */
[----:B------:R-:W-:Y:S01]  /*6040*/  IMAD.MOV.U32 R21, RZ, RZ, RZ ;  /* 0x000000ffff157224 */ /* 0x000fe200078e00ff */
[----:B------:R-:W-:Y:S01]  /*6050*/  LEA R17, R12, UR6, 0x6 ;  /* 0x000000060c117c11 */ /* 0x000fe2000f8e30ff */
[----:B------:R-:W-:Y:S02]  /*6060*/  IMAD.MOV.U32 R6, RZ, RZ, R3 ;  /* 0x000000ffff067224 */ /* 0x000fe400078e0003 */
[----:B------:R-:W-:Y:S02]  /*6070*/  IMAD.MOV.U32 R7, RZ, RZ, R11 ;  /* 0x000000ffff077224 */ /* 0x000fe400078e000b */
[----:B------:R-:W-:Y:S02]  /*6080*/  IMAD.MOV.U32 R8, RZ, RZ, R15 ;  /* 0x000000ffff087224 */ /* 0x000fe400078e000f */
[----:B------:R-:W-:-:S07]  /*6090*/  IMAD.SHL.U32 R18, R9, 0x20, RZ ;  /* 0x0000002009127824 */ /* 0x000fce00078e00ff */
.L_x_118:
[----:B------:R-:W0:Y:S01]  /*60a0*/  S2R R12, SR_CgaCtaId ;  /* 0x00000000000c7919 */ /* 0x000e220000008800 */
[----:B------:R-:W-:Y:S02]  /*60b0*/  MOV R9, 0x400 ;  /* 0x0000040000097802 */ /* 0x000fe40000000f00 */
[----:B------:R-:W-:Y:S02]  /*60c0*/  LOP3.LUT P1, RZ, R0, 0x7f, RZ, 0xc0, !PT ;  /* 0x0000007f00ff7812 */ /* 0x000fe4000782c0ff */
[----:B0-----:R-:W-:Y:S02]  /*60d0*/  LEA R19, R12, R9, 0x18 ;  /* 0x000000090c137211 */ /* 0x001fe400078ec0ff */
[----:B------:R-:W-:-:S09]  /*60e0*/  SHF.L.U32 R9, R7, 0x1f, RZ ;  /* 0x0000001f07097819 */ /* 0x000fd200000006ff */
[----:B------:R-:W0:Y:S01]  /*60f0*/  @!P1 LDC R12, c[0x0][0x500] ;  /* 0x00014000ff0c9b82 */ /* 0x000e220000000800 */
[----:B------:R-:W-:-:S04]  /*6100*/  IMAD R20, R8, 0x8, R19 ;  /* 0x0000000808147824 */ /* 0x000fc800078e0213 */
[----:B------:R-:W1:Y:S02]  /*6110*/  SYNCS.PHASECHK.TRANS64.TRYWAIT P0, [R20+URZ+0x48], R9 ;  /* 0x00004809140075a7 */ /* 0x000e64000800017f */
[----:B-1----:R-:W-:Y:S05]  /*6120*/  @!P0 BRA `(.L_x_116) ;  /* 0x00000010002c8947 */ /* 0x002fea0003800000 */
.L_x_140:
[----:B-1----:R-:W-:Y:S01]  /*6130*/  PRMT R9, R14, 0x9910, RZ ;  /* 0x000099100e097816 */ /* 0x002fe200000000ff */
[----:B0-----:R0:W-:Y:S03]  /*6140*/  @!P1 SYNCS.ARRIVE.TRANS64 RZ, [R20+URZ], R12 ;  /* 0x0000000c14ff99a7 */ /* 0x0011e6000800003f */
[----:B------:R-:W-:-:S13]  /*6150*/  ISETP.NE.AND P0, PT, R9, 0x2, PT ;  /* 0x000000020900780c */ /* 0x000fda0003f05270 */
[----:B0-----:R-:W-:Y:S05]  /*6160*/  @P0 BRA `(.L_x_117) ;  /* 0x0000000000040947 */ /* 0x001fea0003800000 */
[----:B------:R-:W-:Y:S01]  /*6170*/  BPT.TRAP 0x1 ;  /* 0x000000040000795c */ /* 0x000fe20000300000 */
.L_x_117:
[----:B------:R-:W-:Y:S01]  /*6180*/  LEA R9, R8, UR27, 0x2 ;  /* 0x0000001b08097c11 */ /* 0x000fe2000f8e10ff */
[----:B------:R-:W-:Y:S01]  /*6190*/  VIADD R6, R6, 0xffffffff ;  /* 0xffffffff06067836 */ /* 0x000fe20000000000 */
[----:B------:R-:W-:Y:S01]  /*61a0*/  R2UR UR11, R8 ;  /* 0x00000000080b72ca */ /* 0x000fe200000e0000 */
[----:B------:R-:W-:Y:S01]  /*61b0*/  UIADD3 UR16, UP0, UR28, 0xf0, URZ ;  /* 0x000000f01c107890 */ /* 0x000fe2000ff1e03f */
[----:B------:R-:W-:Y:S01]  /*61c0*/  R2UR UR22, R19 ;  /* 0x00000000131672ca */ /* 0x000fe200000e0000 */
[----:B------:R-:W-:Y:S01]  /*61d0*/  IMAD.U32 R9, R9, 0x1000, R19 ;  /* 0x0000100009097824 */ /* 0x000fe200078e0013 */
[----:B------:R-:W-:Y:S01]  /*61e0*/  R2UR UR23, R18 ;  /* 0x00000000121772ca */ /* 0x000fe200000e0000 */
[----:B------:R-:W-:Y:S01]  /*61f0*/  UIADD3 UR32, UP1, UR28, 0x1f0, URZ ;  /* 0x000001f01c207890 */ /* 0x000fe2000ff3e03f */
[----:B------:R-:W-:Y:S01]  /*6200*/  R2UR UR9, R20 ;  /* 0x00000000140972ca */ /* 0x000fe200000e0000 */
[----:B------:R-:W-:Y:S01]  /*6210*/  UIADD3.X UR17, URZ, UR29, URZ, UP0, !UPT ;  /* 0x0000001d3f117290 */ /* 0x000fe200087fe43f */
[----:B------:R-:W-:Y:S01]  /*6220*/  R2UR UR8, R9 ;  /* 0x00000000090872ca */ /* 0x000fe200000e0000 */
[----:B------:R-:W-:Y:S01]  /*6230*/  UPRMT UR20, URZ, 0x5410, UR15 ;  /* 0x000054103f147896 */ /* 0x000fe2000800000f */
[----:B------:R-:W-:Y:S01]  /*6240*/  R2UR UR10, R21 ;  /* 0x00000000150a72ca */ /* 0x000fe200000e0000 */
[----:B------:R-:W-:Y:S01]  /*6250*/  VIADD R8, R8, 0x1 ;  /* 0x0000000108087836 */ /* 0x000fe20000000000 */
[----:B------:R-:W-:Y:S01]  /*6260*/  R2UR UR12, R16 ;  /* 0x00000000100c72ca */ /* 0x000fe200000e0000 */
[----:B------:R-:W-:Y:S01]  /*6270*/  ULEA UR11, UR11, UR7, 0xd ;  /* 0x000000070b0b7291 */ /* 0x000fe2000f8e683f */
[----:B------:R-:W-:Y:S01]  /*6280*/  R2UR UR26, R17 ;  /* 0x00000000111a72ca */ /* 0x000fe200000e0000 */
[----:B------:R-:W-:Y:S01]  /*6290*/  UPRMT UR30, URZ, 0x5410, UR14 ;  /* 0x000054103f1e7896 */ /* 0x000fe2000800000e */
[----:B------:R-:W-:Y:S01]  /*62a0*/  ISETP.GT.AND P1, PT, R6, 0x1, PT ;  /* 0x000000010600780c */ /* 0x000fe20003f24270 */
[----:B------:R-:W-:Y:S01]  /*62b0*/  UIADD3 UR22, UR22, 0x24180, UR11 ;  /* 0x0002418016167890 */ /* 0x000fe2000fffe00b */
[----:B------:R-:W-:Y:S01]  /*62c0*/  ISETP.NE.AND P0, PT, R8, 0x9, PT ;  /* 0x000000090800780c */ /* 0x000fe20003f05270 */
[----:B------:R-:W-:Y:S01]  /*62d0*/  UIADD3.X UR33, URZ, UR29, URZ, UP1, !UPT ;  /* 0x0000001d3f217290 */ /* 0x000fe20008ffe43f */
[----:B------:R-:W-:Y:S01]  /*62e0*/  VIADD R21, R21, 0x80 ;  /* 0x0000008015157836 */ /* 0x000fe20000000000 */
[----:B------:R-:W-:Y:S01]  /*62f0*/  UIADD3 UR8, UR8, 0x180, URZ ;  /* 0x0000018008087890 */ /* 0x000fe2000fffe03f */
[----:B------:R-:W-:Y:S01]  /*6300*/  SEL R12, RZ, 0x1, P0 ;  /* 0x00000001ff0c7807 */ /* 0x000fe20000000000 */
[----:B------:R-:W-:Y:S01]  /*6310*/  UMOV UR18, 0x0 ;  /* 0x0000000000127882 */ /* 0x000fe20000000000 */
[----:B------:R-:W-:Y:S01]  /*6320*/  UMOV UR19, 0x10000000 ;  /* 0x1000000000137882 */ /* 0x000fe20000000000 */
[----:B------:R-:W-:Y:S01]  /*6330*/  UMOV UR11, UR23 ;  /* 0x00000017000b7c82 */ /* 0x000fe20008000000 */
[----:B------:R-:W-:-:S02]  /*6340*/  LOP3.LUT R7, R7, R12, RZ, 0x3c, !PT ;  /* 0x0000000c07077212 */ /* 0x000fc400078e3cff */
[----:B------:R-:W-:Y:S02]  /*6350*/  SEL R8, R8, RZ, P0 ;  /* 0x000000ff08087207 */ /* 0x000fe40000000000 */
[----:B------:R0:W-:Y:S02]  /*6360*/  UTMALDG.3D.MULTICAST [UR8], [UR16], UR20, desc[UR18] ;  /* 0x00001208100073b4 */ /* 0x0001e40008011814 */
[----:B0-----:R-:W-:Y:S01]  /*6370*/  UMOV UR8, UR22 ;  /* 0x0000001600087c82 */ /* 0x001fe20008000000 */
[----:B------:R-:W-:Y:S02]  /*6380*/  UMOV UR11, UR26 ;  /* 0x0000001a000b7c82 */ /* 0x000fe40008000000 */
[----:B------:R0:W-:Y:S02]  /*6390*/  UTMALDG.3D.MULTICAST [UR8], [UR32], UR30, desc[UR18] ;  /* 0x00001208200073b4 */ /* 0x0001e4000801181e */
[----:B0-----:R-:W-:Y:S05]  /*63a0*/  @P1 BRA `(.L_x_118) ;  /* 0xfffffffc003c1947 */ /* 0x001fea000383ffff */
.L_x_115:
[----:B------:R-:W-:Y:S05]  /*63b0*/  BSYNC B1 ;  /* 0x0000000000017941 */ /* 0x000fea0003800000 */
.L_x_114:
[----:B------:R-:W-:Y:S01]  /*63c0*/  LOP3.LUT P1, RZ, R13, 0xff, RZ, 0xc0, !PT ;  /* 0x000000ff0dff7812 */ /* 0x000fe2000782c0ff */
[C---:B------:R-:W-:Y:S01]  /*63d0*/  IMAD.IADD R15, R10.reuse, 0x1, R15 ;  /* 0x000000010a0f7824 */ /* 0x040fe200078e020f */
[----:B------:R-:W-:Y:S01]  /*63e0*/  ULDC.64 UR8, c[0x0][0x650] ;  /* 0x0001940000087ab9 */ /* 0x000fe20000000a00 */
[C---:B------:R-:W-:Y:S01]  /*63f0*/  ISETP.GE.U32.AND P2, PT, R10.reuse, 0x9, PT ;  /* 0x000000090a00780c */ /* 0x040fe20003f46070 */
[----:B------:R-:W-:Y:S01]  /*6400*/  BSSY B1, `(.L_x_119) ;  /* 0x0000069000017945 */ /* 0x000fe20003800000 */
[----:B------:R-:W-:Y:S01]  /*6410*/  IMAD.MOV.U32 R12, RZ, RZ, -0x1 ;  /* 0xffffffffff0c7424 */ /* 0x000fe200078e00ff */
[----:B------:R-:W-:Y:S01]  /*6420*/  ISETP.GT.U32.AND P0, PT, R15, 0x8, PT ;  /* 0x000000080f00780c */ /* 0x000fe20003f04070 */
[----:B------:R-:W-:Y:S01]  /*6430*/  IMAD.MOV.U32 R16, RZ, RZ, -0x1 ;  /* 0xffffffffff107424 */ /* 0x000fe200078e00ff */
[----:B------:R-:W-:Y:S02]  /*6440*/  PRMT R13, RZ, 0x7610, R13 ;  /* 0x00007610ff0d7816 */ /* 0x000fe4000000000d */
[----:B------:R-:W-:-:S03]  /*6450*/  ISETP.LT.U32.AND P0, PT, R10, 0x9, P0 ;  /* 0x000000090a00780c */ /* 0x000fc60000701070 */
[----:B------:R-:W0:Y:S01]  /*6460*/  @P1 S2R R7, SR_CgaCtaId ;  /* 0x0000000000071919 */ /* 0x000e220000008800 */
[----:B------:R-:W-:-:S04]  /*6470*/  @P1 MOV R6, 0x400 ;  /* 0x0000040000061802 */ /* 0x000fc80000000f00 */
[----:B0-----:R-:W-:Y:S01]  /*6480*/  @P1 LEA R8, R7, R6, 0x18 ;  /* 0x0000000607081211 */ /* 0x001fe200078ec0ff */
[----:B------:R-:W-:Y:S01]  /*6490*/  IMAD.WIDE.U32 R6, R15, 0x38e38e39, RZ ;  /* 0x38e38e390f067825 */ /* 0x000fe200078e00ff */
[----:B------:R-:W-:Y:S02]  /*64a0*/  SEL R6, RZ, 0x1, !P0 ;  /* 0x00000001ff067807 */ /* 0x000fe40004000000 */
[----:B------:R0:W-:Y:S01]  /*64b0*/  @P1 SYNCS.ARRIVE.TRANS64.A1T0 RZ, [R8+URZ+0xa8], RZ ;  /* 0x0000a8ff08ff19a7 */ /* 0x0001e2000810003f */
[----:B------:R-:W-:Y:S02]  /*64c0*/  IADD3 R4, P1, R4, UR24, RZ ;  /* 0x0000001804047c10 */ /* 0x000fe4000ff3e0ff */
[----:B------:R-:W-:Y:S01]  /*64d0*/  LOP3.LUT R11, R11, R6, RZ, 0x3c, !PT ;  /* 0x000000060b0b7212 */ /* 0x000fe200078e3cff */
[----:B------:R-:W-:Y:S01]  /*64e0*/  IMAD.MOV.U32 R6, RZ, RZ, -0x1 ;  /* 0xffffffffff067424 */ /* 0x000fe200078e00ff */
[----:B------:R-:W-:Y:S02]  /*64f0*/  IADD3.X R5, R5, UR21, RZ, P1, !PT ;  /* 0x0000001505057c10 */ /* 0x000fe40008ffe4ff */
[----:B------:R-:W-:-:S02]  /*6500*/  ISETP.GE.U32.AND P0, PT, R4, UR8, PT ;  /* 0x0000000804007c0c */ /* 0x000fc4000bf06070 */
[----:B0-----:R-:W-:Y:S02]  /*6510*/  SHF.R.U32.HI R8, RZ, 0x1, R7 ;  /* 0x00000001ff087819 */ /* 0x001fe40000011607 */
[----:B------:R-:W-:Y:S02]  /*6520*/  ISETP.GE.U32.AND.EX P0, PT, R5, UR9, PT, P0 ;  /* 0x0000000905007c0c */ /* 0x000fe4000bf06100 */
[----:B------:R-:W-:Y:S01]  /*6530*/  @P2 LOP3.LUT R11, R11, 0x1, R8, 0x78, !PT ;  /* 0x000000010b0b2812 */ /* 0x000fe200078e7808 */
[----:B------:R-:W-:Y:S01]  /*6540*/  IMAD R15, R8, -0x9, R15 ;  /* 0xfffffff7080f7824 */ /* 0x000fe200078e020f */
[----:B------:R-:W-:-:S09]  /*6550*/  PRMT R7, RZ, 0x7610, R7 ;  /* 0x00007610ff077816 */ /* 0x000fd20000000007 */
[----:B------:R-:W-:Y:S05]  /*6560*/  @P0 BRA `(.L_x_120) ;  /* 0x0000000400480947 */ /* 0x000fea0003800000 */
[----:B------:R-:W0:Y:S01]  /*6570*/  S2R R17, SR_CTAID.X ;  /* 0x0000000000117919 */ /* 0x000e220000002500 */
[----:B------:R-:W-:Y:S01]  /*6580*/  ULDC.64 UR8, c[0x0][0x628] ;  /* 0x00018a0000087ab9 */ /* 0x000fe20000000a00 */
[----:B------:R-:W1:Y:S01]  /*6590*/  LDC R18, c[0x0][0x144] ;  /* 0x00005100ff127b82 */ /* 0x000e620000000800 */
[----:B------:R-:W-:Y:S01]  /*65a0*/  ISETP.NE.U32.AND P0, PT, RZ, UR8, PT ;  /* 0x00000008ff007c0c */ /* 0x000fe2000bf05070 */
[----:B------:R-:W2:Y:S01]  /*65b0*/  S2R R12, SR_CTAID.Y ;  /* 0x00000000000c7919 */ /* 0x000ea20000002600 */
[----:B------:R-:W-:Y:S01]  /*65c0*/  ULDC UR10, c[0x0][0x150] ;  /* 0x00005400000a7ab9 */ /* 0x000fe20000000800 */
[----:B------:R-:W-:Y:S01]  /*65d0*/  ULDC UR11, c[0x0][0x630] ;  /* 0x00018c00000b7ab9 */ /* 0x000fe20000000800 */
[----:B------:R-:W-:Y:S01]  /*65e0*/  ISETP.NE.AND.EX P0, PT, RZ, UR9, PT, P0 ;  /* 0x00000009ff007c0c */ /* 0x000fe2000bf05300 */
[----:B------:R-:W-:Y:S01]  /*65f0*/  IMAD.MOV.U32 R6, RZ, RZ, R4 ;  /* 0x000000ffff067224 */ /* 0x000fe200078e0004 */
[----:B0-----:R-:W-:-:S05]  /*6600*/  I2FP.F32.U32 R7, R17 ;  /* 0x0000001100077245 */ /* 0x001fca0000201000 */
[----:B------:R-:W-:Y:S01]  /*6610*/  FMUL R20, R7, UR10 ;  /* 0x0000000a07147c20 */ /* 0x000fe20008400000 */
[----:B------:R-:W-:-:S05]  /*6620*/  IMAD.MOV.U32 R7, RZ, RZ, R5 ;  /* 0x000000ffff077224 */ /* 0x000fca00078e0005 */
[----:B--2---:R-:W-:Y:S05]  /*6630*/  @!P0 BRA `(.L_x_121) ;  /* 0x0000000000288947 */ /* 0x004fea0003800000 */
[----:B------:R-:W-:Y:S02]  /*6640*/  ULDC UR10, c[0x0][0x634] ;  /* 0x00018d00000a7ab9 */ /* 0x000fe40000000800 */
[----:B------:R-:W-:-:S05]  /*6650*/  IADD3 R7, P0, R4, UR10, RZ ;  /* 0x0000000a04077c10 */ /* 0x000fca000ff1e0ff */
[----:B------:R-:W-:-:S04]  /*6660*/  IMAD.X R19, RZ, RZ, R5, P0 ;  /* 0x000000ffff137224 */ /* 0x000fc800000e0605 */
[----:B------:R-:W-:-:S04]  /*6670*/  IMAD.WIDE.U32 R8, R19, UR8, RZ ;  /* 0x0000000813087c25 */ /* 0x000fc8000f8e00ff */
[----:B------:R-:W-:-:S04]  /*6680*/  IMAD.WIDE.U32 R8, P0, R7, UR9, R8 ;  /* 0x0000000907087c25 */ /* 0x000fc8000f800008 */
[----:B------:R-:W-:-:S04]  /*6690*/  IMAD.WIDE.U32 R6, R7, UR8, RZ ;  /* 0x0000000807067c25 */ /* 0x000fc8000f8e00ff */
[----:B------:R-:W-:Y:S01]  /*66a0*/  IMAD.MOV.U32 R6, RZ, RZ, R9 ;  /* 0x000000ffff067224 */ /* 0x000fe200078e0009 */
[----:B------:R-:W-:Y:S01]  /*66b0*/  IADD3 RZ, P1, R7, R8, RZ ;  /* 0x0000000807ff7210 */ /* 0x000fe20007f3e0ff */
[----:B------:R-:W-:-:S04]  /*66c0*/  IMAD.X R7, RZ, RZ, RZ, P0 ;  /* 0x000000ffff077224 */ /* 0x000fc800000e06ff */
[----:B------:R-:W-:-:S08]  /*66d0*/  IMAD.WIDE.U32.X R6, R19, UR9, R6, P1 ;  /* 0x0000000913067c25 */ /* 0x000fd000088e0406 */
.L_x_121:
[--C-:B------:R-:W-:Y:S01]  /*66e0*/  SHF.R.U64 R16, R6, UR11, R7.reuse ;  /* 0x0000000b06107c19 */ /* 0x100fe20008001207 */
[----:B------:R-:W0:Y:S01]  /*66f0*/  F2I.U32.TRUNC.NTZ R20, R20 ;  /* 0x0000001400147305 */ /* 0x000e22000020f000 */
[----:B------:R-:W-:Y:S01]  /*6700*/  SHF.R.U32.HI R6, RZ, UR11, R7 ;  /* 0x0000000bff067c19 */ /* 0x000fe20008011607 */
[----:B------:R-:W-:Y:S01]  /*6710*/  ULDC.64 UR8, c[0x0][0x620] ;  /* 0x0001880000087ab9 */ /* 0x000fe20000000a00 */
[----:B------:R-:W-:Y:S01]  /*6720*/  IADD3 R9, P0, RZ, -R16, RZ ;  /* 0x80000010ff097210 */ /* 0x000fe20007f1e0ff */
[----:B------:R-:W-:Y:S01]  /*6730*/  ULDC.64 UR10, c[0x0][0x640] ;  /* 0x00019000000a7ab9 */ /* 0x000fe20000000a00 */
[----:B------:R-:W2:Y:S03]  /*6740*/  LDC R21, c[0x0][0x148] ;  /* 0x00005200ff157b82 */ /* 0x000ea60000000800 */
[----:B------:R-:W-:Y:S01]  /*6750*/  IMAD.X R6, RZ, RZ, ~R6, P0 ;  /* 0x000000ffff067224 */ /* 0x000fe200000e0e06 */
[----:B------:R-:W-:-:S03]  /*6760*/  ISETP.NE.U32.AND P0, PT, RZ, UR10, PT ;  /* 0x0000000aff007c0c */ /* 0x000fc6000bf05070 */
[----:B------:R-:W-:Y:S01]  /*6770*/  IMAD R8, R6, UR8, RZ ;  /* 0x0000000806087c24 */ /* 0x000fe2000f8e02ff */
[----:B------:R-:W-:Y:S01]  /*6780*/  ISETP.NE.AND.EX P0, PT, RZ, UR11, PT, P0 ;  /* 0x0000000bff007c0c */ /* 0x000fe2000bf05300 */
[----:B------:R-:W-:Y:S01]  /*6790*/  IMAD.WIDE.U32 R6, R9, UR8, R4 ;  /* 0x0000000809067c25 */ /* 0x000fe2000f8e0004 */
[----:B------:R-:W-:-:S03]  /*67a0*/  ULDC UR8, c[0x0][0x618] ;  /* 0x0001860000087ab9 */ /* 0x000fc60000000800 */
[----:B------:R-:W-:Y:S01]  /*67b0*/  IMAD R9, R9, UR9, R8 ;  /* 0x0000000909097c24 */ /* 0x000fe2000f8e0208 */
[----:B------:R-:W-:Y:S01]  /*67c0*/  ULDC UR9, c[0x0][0x154] ;  /* 0x0000550000097ab9 */ /* 0x000fe20000000800 */
[----:B0-----:R-:W-:Y:S02]  /*67d0*/  IMAD.MOV R8, RZ, RZ, -R20 ;  /* 0x000000ffff087224 */ /* 0x001fe400078e0a14 */
[----:B------:R-:W-:Y:S02]  /*67e0*/  IMAD.IADD R7, R7, 0x1, R9 ;  /* 0x0000000107077824 */ /* 0x000fe400078e0209 */
[----:B-1----:R-:W-:Y:S01]  /*67f0*/  IMAD R17, R18, R8, R17 ;  /* 0x0000000812117224 */ /* 0x002fe200078e0211 */
[----:B------:R-:W-:Y:S02]  /*6800*/  I2FP.F32.U32 R8, R12 ;  /* 0x0000000c00087245 */ /* 0x000fe40000201000 */
[--C-:B------:R-:W-:Y:S02]  /*6810*/  SHF.R.U64 R18, R6, UR8, R7.reuse ;  /* 0x0000000806127c19 */ /* 0x100fe40008001207 */
[----:B------:R-:W-:Y:S01]  /*6820*/  SHF.R.U32.HI R7, RZ, UR8, R7 ;  /* 0x00000008ff077c19 */ /* 0x000fe20008011607 */
[----:B------:R-:W-:Y:S01]  /*6830*/  FMUL R8, R8, UR9 ;  /* 0x0000000908087c20 */ /* 0x000fe20008400000 */
[----:B------:R-:W-:-:S02]  /*6840*/  ULDC UR8, c[0x0][0x608] ;  /* 0x0001820000087ab9 */ /* 0x000fc40000000800 */
[--C-:B------:R-:W-:Y:S01]  /*6850*/  SHF.R.U64 R20, R18, UR8, R7.reuse ;  /* 0x0000000812147c19 */ /* 0x100fe20008001207 */
[----:B------:R0:W1:Y:S01]  /*6860*/  F2I.U32.TRUNC.NTZ R22, R8 ;  /* 0x0000000800167305 */ /* 0x000062000020f000 */
[----:B------:R-:W-:Y:S01]  /*6870*/  SHF.R.U32.HI R7, RZ, UR8, R7 ;  /* 0x00000008ff077c19 */ /* 0x000fe20008011607 */
[----:B------:R-:W-:-:S03]  /*6880*/  ULDC UR8, c[0x0][0x658] ;  /* 0x0001960000087ab9 */ /* 0x000fc60000000800 */
[--C-:B------:R-:W-:Y:S02]  /*6890*/  SHF.R.U64 R19, R20, UR8, R7.reuse ;  /* 0x0000000814137c19 */ /* 0x100fe40008001207 */
[----:B------:R-:W-:-:S03]  /*68a0*/  SHF.R.U32.HI R23, RZ, UR8, R7 ;  /* 0x00000008ff177c19 */ /* 0x000fc60008011607 */
[----:B------:R-:W-:Y:S02]  /*68b0*/  IMAD.MOV.U32 R6, RZ, RZ, R19 ;  /* 0x000000ffff067224 */ /* 0x000fe400078e0013 */
[----:B------:R-:W-:Y:S01]  /*68c0*/  IMAD.MOV.U32 R7, RZ, RZ, R23 ;  /* 0x000000ffff077224 */ /* 0x000fe200078e0017 */
[----:B0-----:R-:W-:Y:S06]  /*68d0*/  @!P0 BRA `(.L_x_122) ;  /* 0x0000000000288947 */ /* 0x001fec0003800000 */
        /* <DEDUP_REMOVED lines=10> */
.L_x_122:
[----:B------:R-:W-:Y:S01]  /*6980*/  ULDC UR8, c[0x0][0x648] ;  /* 0x0001920000087ab9 */ /* 0x000fe20000000800 */
[----:B-1----:R-:W-:Y:S01]  /*6990*/  IMAD.MOV R22, RZ, RZ, -R22 ;  /* 0x000000ffff167224 */ /* 0x002fe200078e0a16 */
[----:B------:R-:W-:Y:S01]  /*69a0*/  SHF.R.U64 R7, R6, UR8, R7 ;  /* 0x0000000806077c19 */ /* 0x000fe20008001207 */
[----:B------:R-:W-:Y:S01]  /*69b0*/  ULDC UR8, c[0x0][0x638] ;  /* 0x00018e0000087ab9 */ /* 0x000fe20000000800 */
[----:B------:R-:W-:Y:S01]  /*69c0*/  LOP3.LUT R6, R20, UR13, RZ, 0xc0, !PT ;  /* 0x0000000d14067c12 */ /* 0x000fe2000f8ec0ff */
[----:B--2---:R-:W-:Y:S01]  /*69d0*/  @P4 IMAD R17, R21, R22, R12 ;  /* 0x0000001615114224 */ /* 0x004fe200078e020c */
[----:B------:R-:W-:Y:S01]  /*69e0*/  LOP3.LUT R18, R18, UR4, RZ, 0xc0, !PT ;  /* 0x0000000412127c12 */ /* 0x000fe2000f8ec0ff */
[----:B------:R-:W-:Y:S01]  /*69f0*/  IMAD.MOV R8, RZ, RZ, -R7 ;  /* 0x000000ffff087224 */ /* 0x000fe200078e0a07 */
[----:B------:R-:W-:Y:S01]  /*6a00*/  ULDC UR9, c[0x0][0x610] ;  /* 0x0001840000097ab9 */ /* 0x000fe20000000800 */
[----:B------:R-:W-:Y:S02]  /*6a10*/  IMAD R6, R7, UR5, R6 ;  /* 0x0000000507067c24 */ /* 0x000fe4000f8e0206 */
[----:B------:R-:W-:Y:S01]  /*6a20*/  IMAD R19, R8, UR8, R19 ;  /* 0x0000000808137c24 */ /* 0x000fe2000f8e0213 */
[----:B------:R-:W-:Y:S01]  /*6a30*/  ULDC UR8, c[0x0][0x600] ;  /* 0x0001800000087ab9 */ /* 0x000fe20000000800 */
[----:B------:R-:W-:-:S02]  /*6a40*/  IMAD R17, R6, UR9, R17 ;  /* 0x0000000906117c24 */ /* 0x000fc4000f8e0211 */
[----:B------:R-:W-:Y:S02]  /*6a50*/  IMAD R6, R19, UR8, R18 ;  /* 0x0000000813067c24 */ /* 0x000fe4000f8e0212 */
[----:B------:R-:W-:-:S03]  /*6a60*/  IMAD.MOV.U32 R7, RZ, RZ, 0x1 ;  /* 0x00000001ff077424 */ /* 0x000fc600078e00ff */
[----:B------:R-:W-:Y:S02]  /*6a70*/  SEL R12, R6, R17, !P4 ;  /* 0x00000011060c7207 */ /* 0x000fe40006000000 */
[----:B------:R-:W-:-:S07]  /*6a80*/  SEL R6, R17, R6, !P4 ;  /* 0x0000000611067207 */ /* 0x000fce0006000000 */
.L_x_120:
[----:B------:R-:W-:Y:S05]  /*6a90*/  BSYNC B1 ;  /* 0x0000000000017941 */ /* 0x000fea0003800000 */
.L_x_119:
[----:B------:R-:W-:-:S13]  /*6aa0*/  LOP3.LUT P0, RZ, R7, 0xff, RZ, 0xc0, !PT ;  /* 0x000000ff07ff7812 */ /* 0x000fda000780c0ff */
[----:B------:R-:W-:Y:S05]  /*6ab0*/  @P0 BRA `(.L_x_123) ;  /* 0xfffffff400400947 */ /* 0x000fea000383ffff */
[----:B------:R-:W-:Y:S05]  /*6ac0*/  BSYNC B0 ;  /* 0x0000000000007941 */ /* 0x000fea0003800000 */
.L_x_112:
[----:B------:R-:W-:-:S03]  /*6ad0*/  UMOV UR8, 0xffffffff ;  /* 0xffffffff00087882 */ /* 0x000fc60000000000 */
[----:B------:R-:W-:Y:S05]  /*6ae0*/  BRA.DIV UR8, `(.L_x_124) ;  /* 0x0000000608d07947 */ /* 0x000fea000b800000 */
[----:B------:R-:W-:-:S13]  /*6af0*/  ELECT P0, URZ, PT ;  /* 0x00000000003f782f */ /* 0x000fda0003800000 */
.L_x_143:
[----:B------:R-:W-:Y:S04]  /*6b00*/  BSSY B0, `(.L_x_125) ;  /* 0x0000058000007945 */ /* 0x000fe80003800000 */
[----:B------:R-:W-:Y:S05]  /*6b10*/  @!P0 BRA `(.L_x_126) ;  /* 0x0000000400588947 */ /* 0x000fea0003800000 */
[----:B------:R-:W-:-:S04]  /*6b20*/  LOP3.LUT R2, R2, 0x2, RZ, 0xfc, !PT ;  /* 0x0000000202027812 */ /* 0x000fc800078efcff */
[----:B------:R-:W-:-:S13]  /*6b30*/  ISETP.NE.AND P0, PT, R2, 0x3, PT ;  /* 0x000000030200780c */ /* 0x000fda0003f05270 */
[----:B------:R-:W-:Y:S05]  /*6b40*/  @!P0 BRA `(.L_x_127) ;  /* 0x0000000000048947 */ /* 0x000fea0003800000 */
[----:B------:R-:W-:Y:S01]  /*6b50*/  BPT.TRAP 0x1 ;  /* 0x000000040000795c */ /* 0x000fe20000300000 */
.L_x_127:
[----:B------:R-:W0:Y:S01]  /*6b60*/  S2R R3, SR_CgaCtaId ;  /* 0x0000000000037919 */ /* 0x000e220000008800 */
[----:B------:R-:W-:-:S04]  /*6b70*/  MOV R0, 0x400 ;  /* 0x0000040000007802 */ /* 0x000fc80000000f00 */
[----:B0-----:R-:W-:Y:S02]  /*6b80*/  LEA R0, R3, R0, 0x18 ;  /* 0x0000000003007211 */ /* 0x001fe400078ec0ff */
[----:B------:R-:W-:-:S03]  /*6b90*/  SHF.L.U32 R3, R11, 0x1f, RZ ;  /* 0x0000001f0b037819 */ /* 0x000fc600000006ff */
[----:B------:R-:W-:-:S04]  /*6ba0*/  VIADD R0, R0, 0x48 ;  /* 0x0000004800007836 */ /* 0x000fc80000000000 */
[C---:B------:R-:W-:Y:S02]  /*6bb0*/  IMAD R6, R15.reuse, 0x8, R0 ;  /* 0x000000080f067824 */ /* 0x040fe400078e0200 */
[----:B------:R-:W-:Y:S02]  /*6bc0*/  VIADD R15, R15, 0x1 ;  /* 0x000000010f0f7836 */ /* 0x000fe40000000000 */
[----:B------:R-:W0:Y:S03]  /*6bd0*/  SYNCS.PHASECHK.TRANS64.TRYWAIT P0, [R6+URZ], R3 ;  /* 0x00000003060075a7 */ /* 0x000e26000800017f */
[----:B------:R-:W-:-:S04]  /*6be0*/  ISETP.NE.AND P1, PT, R15, 0x9, PT ;  /* 0x000000090f00780c */ /* 0x000fc80003f25270 */
[----:B------:R-:W-:Y:S02]  /*6bf0*/  SEL R2, RZ, 0x1, P1 ;  /* 0x00000001ff027807 */ /* 0x000fe40000800000 */
[----:B------:R-:W-:Y:S02]  /*6c00*/  SEL R15, R15, RZ, P1 ;  /* 0x000000ff0f0f7207 */ /* 0x000fe40000800000 */
[----:B------:R-:W-:-:S03]  /*6c10*/  LOP3.LUT R8, R11, R2, RZ, 0x3c, !PT ;  /* 0x000000020b087212 */ /* 0x000fc600078e3cff */
[----:B------:R-:W-:Y:S01]  /*6c20*/  IMAD R7, R15, 0x8, R0 ;  /* 0x000000080f077824 */ /* 0x000fe200078e0200 */
[----:B------:R-:W-:Y:S01]  /*6c30*/  SHF.L.U32 R4, R8, 0x1f, RZ ;  /* 0x0000001f08047819 */ /* 0x000fe200000006ff */
[----:B0-----:R-:W-:Y:S06]  /*6c40*/  @!P0 BRA `(.L_x_128) ;  /* 0x0000000400988947 */ /* 0x001fec0003800000 */
.L_x_144:
[----:B------:R-:W1:Y:S01]  /*6c50*/  SYNCS.PHASECHK.TRANS64.TRYWAIT P0, [R7+URZ], R4 ;  /* 0x00000004070075a7 */ /* 0x000e62000800017f */
[----:B------:R-:W-:-:S05]  /*6c60*/  VIADD R2, R15, 0x1 ;  /* 0x000000010f027836 */ /* 0x000fca0000000000 */
[----:B------:R-:W-:-:S04]  /*6c70*/  ISETP.NE.AND P1, PT, R2, 0x9, PT ;  /* 0x000000090200780c */ /* 0x000fc80003f25270 */
[----:B0-----:R-:W-:Y:S02]  /*6c80*/  SEL R3, RZ, 0x1, P1 ;  /* 0x00000001ff037807 */ /* 0x001fe40000800000 */
[----:B------:R-:W-:Y:S02]  /*6c90*/  SEL R9, R2, RZ, P1 ;  /* 0x000000ff02097207 */ /* 0x000fe40000800000 */
[----:B------:R-:W-:-:S03]  /*6ca0*/  LOP3.LUT R8, R8, R3, RZ, 0x3c, !PT ;  /* 0x0000000308087212 */ /* 0x000fc600078e3cff */
[----:B------:R-:W-:Y:S01]  /*6cb0*/  IMAD R6, R9, 0x8, R0 ;  /* 0x0000000809067824 */ /* 0x000fe200078e0200 */
[----:B------:R-:W-:Y:S01]  /*6cc0*/  SHF.L.U32 R5, R8, 0x1f, RZ ;  /* 0x0000001f08057819 */ /* 0x000fe200000006ff */
[----:B-1----:R-:W-:Y:S06]  /*6cd0*/  @!P0 BRA `(.L_x_129) ;  /* 0x0000000400888947 */ /* 0x002fec0003800000 */
.L_x_145:
[----:B------:R-:W1:Y:S01]  /*6ce0*/  SYNCS.PHASECHK.TRANS64.TRYWAIT P0, [R6+URZ], R5 ;  /* 0x00000005060075a7 */ /* 0x000e62000800017f */
[----:B------:R-:W-:-:S05]  /*6cf0*/  VIADD R2, R9, 0x1 ;  /* 0x0000000109027836 */ /* 0x000fca0000000000 */
[----:B------:R-:W-:-:S04]  /*6d00*/  ISETP.NE.AND P1, PT, R2, 0x9, PT ;  /* 0x000000090200780c */ /* 0x000fc80003f25270 */
[----:B------:R-:W-:Y:S02]  /*6d10*/  SEL R3, RZ, 0x1, P1 ;  /* 0x00000001ff037807 */ /* 0x000fe40000800000 */
[----:B0-----:R-:W-:Y:S02]  /*6d20*/  SEL R7, R2, RZ, P1 ;  /* 0x000000ff02077207 */ /* 0x001fe40000800000 */
[----:B------:R-:W-:-:S03]  /*6d30*/  LOP3.LUT R8, R8, R3, RZ, 0x3c, !PT ;  /* 0x0000000308087212 */ /* 0x000fc600078e3cff */
[----:B------:R-:W-:Y:S01]  /*6d40*/  IMAD R9, R7, 0x8, R0 ;  /* 0x0000000807097824 */ /* 0x000fe200078e0200 */
[----:B------:R-:W-:Y:S01]  /*6d50*/  SHF.L.U32 R4, R8, 0x1f, RZ ;  /* 0x0000001f08047819 */ /* 0x000fe200000006ff */
[----:B-1----:R-:W-:Y:S06]  /*6d60*/  @!P0 BRA `(.L_x_130) ;  /* 0x0000000400788947 */ /* 0x002fec0003800000 */
.L_x_146:
[----:B------:R-:W1:Y:S01]  /*6d70*/  SYNCS.PHASECHK.TRANS64.TRYWAIT P0, [R9+URZ], R4 ;  /* 0x00000004090075a7 */ /* 0x000e62000800017f */
[----:B------:R-:W-:-:S05]  /*6d80*/  VIADD R2, R7, 0x1 ;  /* 0x0000000107027836 */ /* 0x000fca0000000000 */
[----:B------:R-:W-:-:S04]  /*6d90*/  ISETP.NE.AND P1, PT, R2, 0x9, PT ;  /* 0x000000090200780c */ /* 0x000fc80003f25270 */
[----:B------:R-:W-:Y:S02]  /*6da0*/  SEL R3, RZ, 0x1, P1 ;  /* 0x00000001ff037807 */ /* 0x000fe40000800000 */
[----:B------:R-:W-:Y:S02]  /*6db0*/  SEL R7, R2, RZ, P1 ;  /* 0x000000ff02077207 */ /* 0x000fe40000800000 */
[----:B------:R-:W-:-:S03]  /*6dc0*/  LOP3.LUT R8, R8, R3, RZ, 0x3c, !PT ;  /* 0x0000000308087212 */ /* 0x000fc600078e3cff */
[----:B0-----:R-:W-:Y:S01]  /*6dd0*/  IMAD R6, R7, 0x8, R0 ;  /* 0x0000000807067824 */ /* 0x001fe200078e0200 */
[----:B------:R-:W-:Y:S01]  /*6de0*/  SHF.L.U32 R5, R8, 0x1f, RZ ;  /* 0x0000001f08057819 */ /* 0x000fe200000006ff */
[----:B-1----:R-:W-:Y:S06]  /*6df0*/  @!P0 BRA `(.L_x_131) ;  /* 0x0000000400688947 */ /* 0x002fec0003800000 */
.L_x_147:
        /* <DEDUP_REMOVED lines=9> */
.L_x_148:
[----:B------:R-:W1:Y:S01]  /*6e90*/  SYNCS.PHASECHK.TRANS64.TRYWAIT P0, [R9+URZ], R4 ;  /* 0x00000004090075a7 */ /* 0x000e62000800017f */
[----:B------:R-:W-:-:S05]  /*6ea0*/  VIADD R2, R7, 0x1 ;  /* 0x0000000107027836 */ /* 0x000fca0000000000 */
[----:B------:R-:W-:-:S04]  /*6eb0*/  ISETP.NE.AND P1, PT, R2, 0x9, PT ;  /* 0x000000090200780c */ /* 0x000fc80003f25270 */
[----:B------:R-:W-:Y:S02]  /*6ec0*/  SEL R3, RZ, 0x1, P1 ;  /* 0x00000001ff037807 */ /* 0x000fe40000800000 */
[----:B------:R-:W-:Y:S02]  /*6ed0*/  SEL R7, R2, RZ, P1 ;  /* 0x000000ff02077207 */ /* 0x000fe40000800000 */
[----:B------:R-:W-:-:S03]  /*6ee0*/  LOP3.LUT R8, R8, R3, RZ, 0x3c, !PT ;  /* 0x0000000308087212 */ /* 0x000fc600078e3cff */
[----:B------:R-:W-:Y:S01]  /*6ef0*/  IMAD R10, R7, 0x8, R0 ;  /* 0x00000008070a7824 */ /* 0x000fe200078e0200 */
[----:B0-----:R-:W-:Y:S01]  /*6f00*/  SHF.L.U32 R5, R8, 0x1f, RZ ;  /* 0x0000001f08057819 */ /* 0x001fe200000006ff */
[----:B-1----:R-:W-:Y:S06]  /*6f10*/  @!P0 BRA `(.L_x_133) ;  /* 0x0000000400488947 */ /* 0x002fec0003800000 */
.L_x_149:
[----:B------:R-:W1:Y:S01]  /*6f20*/  SYNCS.PHASECHK.TRANS64.TRYWAIT P0, [R10+URZ], R5 ;  /* 0x000000050a0075a7 */ /* 0x000e62000800017f */
[----:B------:R-:W-:-:S05]  /*6f30*/  VIADD R2, R7, 0x1 ;  /* 0x0000000107027836 */ /* 0x000fca0000000000 */
[----:B------:R-:W-:-:S04]  /*6f40*/  ISETP.NE.AND P1, PT, R2, 0x9, PT ;  /* 0x000000090200780c */ /* 0x000fc80003f25270 */
[----:B------:R-:W-:Y:S02]  /*6f50*/  SEL R3, RZ, 0x1, P1 ;  /* 0x00000001ff037807 */ /* 0x000fe40000800000 */
[----:B------:R-:W-:Y:S02]  /*6f60*/  SEL R7, R2, RZ, P1 ;  /* 0x000000ff02077207 */ /* 0x000fe40000800000 */
[----:B0-----:R-:W-:-:S03]  /*6f70*/  LOP3.LUT R9, R8, R3, RZ, 0x3c, !PT ;  /* 0x0000000308097212 */ /* 0x001fc600078e3cff */
[----:B------:R-:W-:Y:S01]  /*6f80*/  IMAD R11, R7, 0x8, R0 ;  /* 0x00000008070b7824 */ /* 0x000fe200078e0200 */
[----:B------:R-:W-:Y:S01]  /*6f90*/  SHF.L.U32 R6, R9, 0x1f, RZ ;  /* 0x0000001f09067819 */ /* 0x000fe200000006ff */
[----:B-1----:R-:W-:Y:S06]  /*6fa0*/  @!P0 BRA `(.L_x_134) ;  /* 0x0000000400388947 */ /* 0x002fec0003800000 */
.L_x_150:
[----:B------:R-:W1:Y:S01]  /*6fb0*/  SYNCS.PHASECHK.TRANS64.TRYWAIT P0, [R11+URZ], R6 ;  /* 0x000000060b0075a7 */ /* 0x000e62000800017f */
[----:B------:R-:W-:-:S05]  /*6fc0*/  VIADD R2, R7, 0x1 ;  /* 0x0000000107027836 */ /* 0x000fca0000000000 */
[----:B------:R-:W-:-:S04]  /*6fd0*/  ISETP.NE.AND P1, PT, R2, 0x9, PT ;  /* 0x000000090200780c */ /* 0x000fc80003f25270 */
[----:B------:R-:W-:Y:S02]  /*6fe0*/  SEL R4, RZ, 0x1, P1 ;  /* 0x00000001ff047807 */ /* 0x000fe40000800000 */
[----:B------:R-:W-:Y:S02]  /*6ff0*/  SEL R3, R2, RZ, P1 ;  /* 0x000000ff02037207 */ /* 0x000fe40000800000 */
[----:B------:R-:W-:Y:S01]  /*7000*/  LOP3.LUT R4, R9, R4, RZ, 0x3c, !PT ;  /* 0x0000000409047212 */ /* 0x000fe200078e3cff */
[----:B-1----:R-:W-:Y:S06]  /*7010*/  @!P0 BRA `(.L_x_135) ;  /* 0x0000000400308947 */ /* 0x002fec0003800000 */
.L_x_151:
[----:B------:R-:W-:Y:S01]  /*7020*/  IMAD R3, R3, 0x8, R0 ;  /* 0x0000000803037824 */ /* 0x000fe200078e0200 */
[----:B------:R-:W-:-:S07]  /*7030*/  SHF.L.U32 R0, R4, 0x1f, RZ ;  /* 0x0000001f04007819 */ /* 0x000fce00000006ff */
.L_x_136:
[----:B--2---:R2:W3:Y:S02]  /*7040*/  SYNCS.PHASECHK.TRANS64.TRYWAIT P0, [R3+URZ], R0 ;  /* 0x00000000030075a7 */ /* 0x0044e4000800017f */
[----:B---3--:R-:W-:Y:S05]  /*7050*/  @!P0 NANOSLEEP.SYNCS 0x989680 ;  /* 0x009896800000895d */ /* 0x008fea0003900000 */
[----:B------:R-:W3:Y:S02]  /*7060*/  @!P0 SYNCS.PHASECHK.TRANS64 P0, [R3+URZ], R0 ;  /* 0x00000000030085a7 */ /* 0x000ee4000800007f */
[----:B---3--:R-:W-:Y:S05]  /*7070*/  @!P0 BRA `(.L_x_136) ;  /* 0xfffffffc00f08947 */ /* 0x008fea000383ffff */
.L_x_126:
[----:B------:R-:W-:Y:S05]  /*7080*/  BSYNC B0 ;  /* 0x0000000000007941 */ /* 0x000fea0003800000 */
.L_x_125:
[----:B------:R-:W-:Y:S05]  /*7090*/  EXIT ;  /* 0x000000000000794d */ /* 0x000fea0003800000 */
.L_x_22:
[----:B-1----:R-:W-:-:S04]  /*70a0*/  IMAD.U32 R9, RZ, RZ, UR6 ;  /* 0x00000006ff097e24 */ /* 0x002fc8000f8e00ff */
[----:B------:R1:W3:Y:S03]  /*70b0*/  SYNCS.PHASECHK.TRANS64.TRYWAIT P0, [R9+URZ], R8 ;  /* 0x00000008090075a7 */ /* 0x0002e6000800017f */
[----:B---3--:R-:W-:Y:S05]  /*70c0*/  @!P0 NANOSLEEP.SYNCS 0x989680 ;  /* 0x009896800000895d */ /* 0x008fea0003900000 */
[----:B------:R-:W3:Y:S02]  /*70d0*/  @!P0 SYNCS.PHASECHK.TRANS64 P0, [R9+URZ], R8 ;  /* 0x00000008090085a7 */ /* 0x000ee4000800007f */
[----:B---3--:R-:W-:Y:S05]  /*70e0*/  @!P0 BRA `(.L_x_22) ;  /* 0xfffffffc00ec8947 */ /* 0x008fea000383ffff */
[----:B------:R-:W-:Y:S05]  /*70f0*/  BRA `(.L_x_21) ;  /* 0xffffffa400747947 */ /* 0x000fea000383ffff */
.L_x_28:
[----:B-1----:R-:W-:-:S04]  /*7100*/  IMAD.U32 R11, RZ, RZ, UR12 ;  /* 0x0000000cff0b7e24 */ /* 0x002fc8000f8e00ff */
[----:B------:R1:W3:Y:S03]  /*7110*/  SYNCS.PHASECHK.TRANS64.TRYWAIT P0, [R11+URZ], R10 ;  /* 0x0000000a0b0075a7 */ /* 0x0002e6000800017f */
[----:B---3--:R-:W-:Y:S05]  /*7120*/  @!P0 NANOSLEEP.SYNCS 0x989680 ;  /* 0x009896800000895d */ /* 0x008fea0003900000 */
[----:B------:R-:W3:Y:S02]  /*7130*/  @!P0 SYNCS.PHASECHK.TRANS64 P0, [R11+URZ], R10 ;  /* 0x0000000a0b0085a7 */ /* 0x000ee4000800007f */
[----:B---3--:R-:W-:Y:S05]  /*7140*/  @!P0 BRA `(.L_x_28) ;  /* 0xfffffffc00ec8947 */ /* 0x008fea000383ffff */
[----:B------:R-:W-:Y:S05]  /*7150*/  BRA `(.L_x_27) ;  /* 0xffffffac002c7947 */ /* 0x000fea000383ffff */
.L_x_113:
[----:B------:R-:W-:Y:S01]  /*7160*/  BSSY B1, `(.L_x_137) ;  /* 0x0000006000017945 */ /* 0x000fe20003800000 */
[----:B------:R-:W-:-:S07]  /*7170*/  IMAD.MOV.U32 R7, RZ, RZ, -0x1 ;  /* 0xffffffffff077424 */ /* 0x000fce00078e00ff */
[----:B------:R-:W-:Y:S05]  /*7180*/  WARPSYNC.COLLECTIVE R7, `(.L_x_138) ;  /* 0x00000000070c7348 */ /* 0x000fea0003c00000 */
[----:B------:R-:W-:Y:S02]  /*7190*/  ELECT P0, UR62, PT ;  /* 0x00000000003e782f */ /* 0x000fe40003800000 */
[----:B------:R-:W-:Y:S01]  /*71a0*/  MOV R7, UR62 ;  /* 0x0000003e00077c02 */ /* 0x000fe20008000f00 */
[----:B------:R-:W-:Y:S10]  /*71b0*/  ENDCOLLECTIVE ;  /* 0x000000000000791b */ /* 0x000ff40003800000 */
.L_x_138:
[----:B------:R-:W-:Y:S05]  /*71c0*/  BSYNC B1 ;  /* 0x0000000000017941 */ /* 0x000fea0003800000 */
.L_x_137:
[----:B------:R-:W-:Y:S05]  /*71d0*/  BRA `(.L_x_139) ;  /* 0xffffffec00847947 */ /* 0x000fea000383ffff */
.L_x_116:
[----:B-1----:R1:W2:Y:S02]  /*71e0*/  SYNCS.PHASECHK.TRANS64.TRYWAIT P0, [R20+URZ+0x48], R9 ;  /* 0x00004809140075a7 */ /* 0x0022a4000800017f */
[----:B--2---:R-:W-:Y:S05]  /*71f0*/  @!P0 NANOSLEEP.SYNCS 0x989680 ;  /* 0x009896800000895d */ /* 0x004fea0003900000 */
[----:B------:R-:W2:Y:S02]  /*7200*/  @!P0 SYNCS.PHASECHK.TRANS64 P0, [R20+URZ+0x48], R9 ;  /* 0x00004809140085a7 */ /* 0x000ea4000800007f */
[----:B--2---:R-:W-:Y:S05]  /*7210*/  @!P0 BRA `(.L_x_116) ;  /* 0xfffffffc00f08947 */ /* 0x004fea000383ffff */
[----:B------:R-:W-:Y:S05]  /*7220*/  BRA `(.L_x_140) ;  /* 0xffffffec00c07947 */ /* 0x000fea000383ffff */
.L_x_124:
[----:B------:R-:W-:Y:S01]  /*7230*/  BSSY B0, `(.L_x_141) ;  /* 0x0000006000007945 */ /* 0x000fe20003800000 */
[----:B------:R-:W-:-:S07]  /*7240*/  IMAD.MOV.U32 R7, RZ, RZ, -0x1 ;  /* 0xffffffffff077424 */ /* 0x000fce00078e00ff */
[----:B------:R-:W-:Y:S05]  /*7250*/  WARPSYNC.COLLECTIVE R7, `(.L_x_142) ;  /* 0x00000000070c7348 */ /* 0x000fea0003c00000 */
[----:B------:R-:W-:Y:S02]  /*7260*/  ELECT P0, UR62, PT ;  /* 0x00000000003e782f */ /* 0x000fe40003800000 */
[----:B------:R-:W-:Y:S01]  /*7270*/  MOV R7, UR62 ;  /* 0x0000003e00077c02 */ /* 0x000fe20008000f00 */
[----:B------:R-:W-:Y:S10]  /*7280*/  ENDCOLLECTIVE ;  /* 0x000000000000791b */ /* 0x000ff40003800000 */
.L_x_142:
[----:B------:R-:W-:Y:S05]  /*7290*/  BSYNC B0 ;  /* 0x0000000000007941 */ /* 0x000fea0003800000 */
.L_x_141:
[----:B------:R-:W-:Y:S05]  /*72a0*/  BRA `(.L_x_143) ;  /* 0xfffffff800147947 */ /* 0x000fea000383ffff */
.L_x_128:
[----:B0-----:R0:W1:Y:S02]  /*72b0*/  SYNCS.PHASECHK.TRANS64.TRYWAIT P0, [R6+URZ], R3 ;  /* 0x00000003060075a7 */ /* 0x001064000800017f */
[----:B-1----:R-:W-:Y:S05]  /*72c0*/  @!P0 NANOSLEEP.SYNCS 0x989680 ;  /* 0x009896800000895d */ /* 0x002fea0003900000 */
[----:B------:R-:W1:Y:S02]  /*72d0*/  @!P0 SYNCS.PHASECHK.TRANS64 P0, [R6+URZ], R3 ;  /* 0x00000003060085a7 */ /* 0x000e64000800007f */
[----:B-1----:R-:W-:Y:S05]  /*72e0*/  @!P0 BRA `(.L_x_128) ;  /* 0xfffffffc00f08947 */ /* 0x002fea000383ffff */
[----:B------:R-:W-:Y:S05]  /*72f0*/  BRA `(.L_x_144) ;  /* 0xfffffff800547947 */ /* 0x000fea000383ffff */
.L_x_129:
[----:B0-----:R0:W1:Y:S02]  /*7300*/  SYNCS.PHASECHK.TRANS64.TRYWAIT P0, [R7+URZ], R4 ;  /* 0x00000004070075a7 */ /* 0x001064000800017f */
[----:B-1----:R-:W-:Y:S05]  /*7310*/  @!P0 NANOSLEEP.SYNCS 0x989680 ;  /* 0x009896800000895d */ /* 0x002fea0003900000 */
[----:B------:R-:W1:Y:S02]  /*7320*/  @!P0 SYNCS.PHASECHK.TRANS64 P0, [R7+URZ], R4 ;  /* 0x00000004070085a7 */ /* 0x000e64000800007f */
[----:B-1----:R-:W-:Y:S05]  /*7330*/  @!P0 BRA `(.L_x_129) ;  /* 0xfffffffc00f08947 */ /* 0x002fea000383ffff */
[----:B------:R-:W-:Y:S05]  /*7340*/  BRA `(.L_x_145) ;  /* 0xfffffff800647947 */ /* 0x000fea000383ffff */
.L_x_130:
[----:B0-----:R0:W1:Y:S02]  /*7350*/  SYNCS.PHASECHK.TRANS64.TRYWAIT P0, [R6+URZ], R5 ;  /* 0x00000005060075a7 */ /* 0x001064000800017f */
[----:B-1----:R-:W-:Y:S05]  /*7360*/  @!P0 NANOSLEEP.SYNCS 0x989680 ;  /* 0x009896800000895d */ /* 0x002fea0003900000 */
[----:B------:R-:W1:Y:S02]  /*7370*/  @!P0 SYNCS.PHASECHK.TRANS64 P0, [R6+URZ], R5 ;  /* 0x00000005060085a7 */ /* 0x000e64000800007f */
[----:B-1----:R-:W-:Y:S05]  /*7380*/  @!P0 BRA `(.L_x_130) ;  /* 0xfffffffc00f08947 */ /* 0x002fea000383ffff */
[----:B------:R-:W-:Y:S05]  /*7390*/  BRA `(.L_x_146) ;  /* 0xfffffff800747947 */ /* 0x000fea000383ffff */
.L_x_131:
[----:B0-----:R0:W1:Y:S02]  /*73a0*/  SYNCS.PHASECHK.TRANS64.TRYWAIT P0, [R9+URZ], R4 ;  /* 0x00000004090075a7 */ /* 0x001064000800017f */
[----:B-1----:R-:W-:Y:S05]  /*73b0*/  @!P0 NANOSLEEP.SYNCS 0x989680 ;  /* 0x009896800000895d */ /* 0x002fea0003900000 */
[----:B------:R-:W1:Y:S02]  /*73c0*/  @!P0 SYNCS.PHASECHK.TRANS64 P0, [R9+URZ], R4 ;  /* 0x00000004090085a7 */ /* 0x000e64000800007f */
[----:B-1----:R-:W-:Y:S05]  /*73d0*/  @!P0 BRA `(.L_x_131) ;  /* 0xfffffffc00f08947 */ /* 0x002fea000383ffff */
[----:B------:R-:W-:Y:S05]  /*73e0*/  BRA `(.L_x_147) ;  /* 0xfffffff800847947 */ /* 0x000fea000383ffff */
.L_x_132:
[----:B0-----:R0:W1:Y:S02]  /*73f0*/  SYNCS.PHASECHK.TRANS64.TRYWAIT P0, [R6+URZ], R5 ;  /* 0x00000005060075a7 */ /* 0x001064000800017f */
[----:B-1----:R-:W-:Y:S05]  /*7400*/  @!P0 NANOSLEEP.SYNCS 0x989680 ;  /* 0x009896800000895d */ /* 0x002fea0003900000 */
[----:B------:R-:W1:Y:S02]  /*7410*/  @!P0 SYNCS.PHASECHK.TRANS64 P0, [R6+URZ], R5 ;  /* 0x00000005060085a7 */ /* 0x000e64000800007f */
[----:B-1----:R-:W-:Y:S05]  /*7420*/  @!P0 BRA `(.L_x_132) ;  /* 0xfffffffc00f08947 */ /* 0x002fea000383ffff */
[----:B------:R-:W-:Y:S05]  /*7430*/  BRA `(.L_x_148) ;  /* 0xfffffff800947947 */ /* 0x000fea000383ffff */
.L_x_133:
[----:B0-----:R0:W1:Y:S02]  /*7440*/  SYNCS.PHASECHK.TRANS64.TRYWAIT P0, [R9+URZ], R4 ;  /* 0x00000004090075a7 */ /* 0x001064000800017f */
[----:B-1----:R-:W-:Y:S05]  /*7450*/  @!P0 NANOSLEEP.SYNCS 0x989680 ;  /* 0x009896800000895d */ /* 0x002fea0003900000 */
[----:B------:R-:W1:Y:S02]  /*7460*/  @!P0 SYNCS.PHASECHK.TRANS64 P0, [R9+URZ], R4 ;  /* 0x00000004090085a7 */ /* 0x000e64000800007f */
[----:B-1----:R-:W-:Y:S05]  /*7470*/  @!P0 BRA `(.L_x_133) ;  /* 0xfffffffc00f08947 */ /* 0x002fea000383ffff */
[----:B------:R-:W-:Y:S05]  /*7480*/  BRA `(.L_x_149) ;  /* 0xfffffff800a47947 */ /* 0x000fea000383ffff */
.L_x_134:
[----:B0-----:R0:W1:Y:S02]  /*7490*/  SYNCS.PHASECHK.TRANS64.TRYWAIT P0, [R10+URZ], R5 ;  /* 0x000000050a0075a7 */ /* 0x001064000800017f */
[----:B-1----:R-:W-:Y:S05]  /*74a0*/  @!P0 NANOSLEEP.SYNCS 0x989680 ;  /* 0x009896800000895d */ /* 0x002fea0003900000 */
[----:B------:R-:W1:Y:S02]  /*74b0*/  @!P0 SYNCS.PHASECHK.TRANS64 P0, [R10+URZ], R5 ;  /* 0x000000050a0085a7 */ /* 0x000e64000800007f */
[----:B-1----:R-:W-:Y:S05]  /*74c0*/  @!P0 BRA `(.L_x_134) ;  /* 0xfffffffc00f08947 */ /* 0x002fea000383ffff */
[----:B------:R-:W-:Y:S05]  /*74d0*/  BRA `(.L_x_150) ;  /* 0xfffffff800b47947 */ /* 0x000fea000383ffff */
.L_x_135:
[----:B-1----:R1:W2:Y:S02]  /*74e0*/  SYNCS.PHASECHK.TRANS64.TRYWAIT P0, [R11+URZ], R6 ;  /* 0x000000060b0075a7 */ /* 0x0022a4000800017f */
[----:B--2---:R-:W-:Y:S05]  /*74f0*/  @!P0 NANOSLEEP.SYNCS 0x989680 ;  /* 0x009896800000895d */ /* 0x004fea0003900000 */
[----:B------:R-:W2:Y:S02]  /*7500*/  @!P0 SYNCS.PHASECHK.TRANS64 P0, [R11+URZ], R6 ;  /* 0x000000060b0085a7 */ /* 0x000ea4000800007f */
[----:B--2---:R-:W-:Y:S05]  /*7510*/  @!P0 BRA `(.L_x_135) ;  /* 0xfffffffc00f08947 */ /* 0x004fea000383ffff */
[----:B------:R-:W-:Y:S05]  /*7520*/  BRA `(.L_x_151) ;  /* 0xfffffff800bc7947 */ /* 0x000fea000383ffff */
.L_x_152:
[----:B------:R-:W-:-:S00]  /*7530*/  BRA `(.L_x_152) ;  /* 0xfffffffc00fc7947 */ /* 0x000fc0000383ffff */
[----:B------:R-:W-:-:S00]  /*7540*/  NOP ;  /* 0x0000000000007918 */ /* 0x000fc00000000000 */
        /* <DEDUP_REMOVED lines=11> */
.L_x_153:


//--------------------- .nv.shared._ZN7cutlass13device_kernelINS_4gemm6kernel13GemmUniversalIN4cute5tupleIJiiiiEEENS1_10collective13CollectiveMmaINS1_37MainloopSm90TmaGmmaWarpSpecializedFP8ILi9ENS5_IJNS4_1CILi2EEENSA_ILi4EEENSA_ILi1EEEEEENS1_35KernelTmaWarpSpecializedCooperativeEEENS5_IJNSA_ILi128EEENSA_ILi64EEESH_EEENS_12float_e4m3_tENS5_IJlSD_lEEESK_SL_NS4_8TiledMMAINS4_8MMA_AtomIJNS4_4SM904GMMA30MMA_64x64x32_F32E4M3E4M3_SS_TNILNSP_7ScaleInE1ELSR_1EEEEEENS4_6LayoutINS5_IJSB_SD_SD_EEENS5_IJSD_NSA_ILi0EEESW_EEEEENS5_IJNS4_10UnderscoreESZ_SZ_EEEEENS4_23SM90_TMA_LOAD_MULTICASTENS4_14ComposedLayoutINS4_7SwizzleILi3ELi4ELi3EEENS4_18smem_ptr_flag_bitsILi8EEENSU_INS5_IJNSA_ILi8EEESH_EEENS5_IJSH_SD_EEEEEEEvNS4_8identityES12_S1C_vS1D_EENS_8epilogue10collective6detail29Sm90TmaWarpSpecializedAdapterINS1G_15DefaultEpilogueISK_SL_SL_NS1F_6thread17LinearCombinationISK_Li1EffLNS1K_9ScaleType4KindE0ELNS_15FloatRoundStyleE2ESK_EENS1_15EpilogueDefaultEEEEEvvEEEEvNT_6ParamsE --------------------------
	.section	.nv.shared._ZN7cutlass13device_kernelINS_4gemm6kernel13GemmUniversalIN4cute5tupleIJiiiiEEENS1_10collective13CollectiveMmaINS1_37MainloopSm90TmaGmmaWarpSpecializedFP8ILi9ENS5_IJNS4_1CILi2EEENSA_ILi4EEENSA_ILi1EEEEEENS1_35KernelTmaWarpSpecializedCooperativeEEENS5_IJNSA_ILi128EEENSA_ILi64EEESH_EEENS_12float_e4m3_tENS5_IJlSD_lEEESK_SL_NS4_8TiledMMAINS4_8MMA_AtomIJNS4_4SM904GMMA30MMA_64x64x32_F32E4M3E4M3_SS_TNILNSP_7ScaleInE1ELSR_1EEEEEENS4_6LayoutINS5_IJSB_SD_SD_EEENS5_IJSD_NSA_ILi0EEESW_EEEEENS5_IJNS4_10UnderscoreESZ_SZ_EEEEENS4_23SM90_TMA_LOAD_MULTICASTENS4_14ComposedLayoutINS4_7SwizzleILi3ELi4ELi3EEENS4_18smem_ptr_flag_bitsILi8EEENSU_INS5_IJNSA_ILi8EEESH_EEENS5_IJSH_SD_EEEEEEEvNS4_8identityES12_S1C_vS1D_EENS_8epilogue10collective6detail29Sm90TmaWarpSpecializedAdapterINS1G_15DefaultEpilogueISK_SL_SL_NS1F_6thread17LinearCombinationISK_Li1EffLNS1K_9ScaleType4KindE0ELNS_15FloatRoundStyleE2ESK_EENS1_15EpilogueDefaultEEEEEvvEEEEvNT_6ParamsE,"aw",@nobits
	.sectionflags	@""
	.align	16
	.zero		1024


//--------------------- .nv.shared.reserved.0     --------------------------
	.section	.nv.shared.reserved.0,"aw",@nobits
	.weak		__nv_reservedSMEM_offset_0_alias
	.size		__nv_reservedSMEM_offset_0_alias, 0, 0
	.other		__nv_reservedSMEM_offset_0_alias,@"STO_CUDA_RESERVED_SHARED STV_DEFAULT"
__nv_reservedSMEM_offset_0_alias:
	.zero		0


//--------------------- .nv.global                --------------------------
	.section	.nv.global,"aw",@nobits
.nv.global:
	.type		_ZN40_INTERNAL_43c984a0_4_k_cu_83915027_297304cute1_E,@object
	.size		_ZN40_INTERNAL_43c984a0_4_k_cu_83915027_297304cute1_E,(_ZN40_INTERNAL_43c984a0_4_k_cu_83915027_297304cuda3std3__45__cpo6cbeginE - _ZN40_INTERNAL_43c984a0_4_k_cu_83915027_297304cute1_E)
_ZN40_INTERNAL_43c984a0_4_k_cu_83915027_297304cute1_E:
	.zero		1
	.type		_ZN40_INTERNAL_43c984a0_4_k_cu_83915027_297304cuda3std3__45__cpo6cbeginE,@object
	.size		_ZN40_INTERNAL_43c984a0_4_k_cu_83915027_297304cuda3std3__45__cpo6cbeginE,(_ZN40_INTERNAL_43c984a0_4_k_cu_83915027_297304cuda3std3__48in_placeE - _ZN40_INTERNAL_43c984a0_4_k_cu_83915027_297304cuda3std3__45__cpo6cbeginE)
_ZN40_INTERNAL_43c984a0_4_k_cu_83915027_297304cuda3std3__45__cpo6cbeginE:
	.zero		1
	.type		_ZN40_INTERNAL_43c984a0_4_k_cu_83915027_297304cuda3std3__48in_placeE,@object
	.size		_ZN40_INTERNAL_43c984a0_4_k_cu_83915027_297304cuda3std3__48in_placeE,(_ZN40_INTERNAL_43c984a0_4_k_cu_83915027_297304cuda3std6ranges3__45__cpo9iter_moveE - _ZN40_INTERNAL_43c984a0_4_k_cu_83915027_297304cuda3std3__48in_placeE)
_ZN40_INTERNAL_43c984a0_4_k_cu_83915027_297304cuda3std3__48in_placeE:
	.zero		1
	.type		_ZN40_INTERNAL_43c984a0_4_k_cu_83915027_297304cuda3std6ranges3__45__cpo9iter_moveE,@object
	.size		_ZN40_INTERNAL_43c984a0_4_k_cu_83915027_297304cuda3std6ranges3__45__cpo9iter_moveE,(_ZN40_INTERNAL_43c984a0_4_k_cu_83915027_297304cuda3std3__45__cpo5beginE - _ZN40_INTERNAL_43c984a0_4_k_cu_83915027_297304cuda3std6ranges3__45__cpo9iter_moveE)
_ZN40_INTERNAL_43c984a0_4_k_cu_83915027_297304cuda3std6ranges3__45__cpo9iter_moveE:
	.zero		1
	.type		_ZN40_INTERNAL_43c984a0_4_k_cu_83915027_297304cuda3std3__45__cpo5beginE,@object
	.size		_ZN40_INTERNAL_43c984a0_4_k_cu_83915027_297304cuda3std3__45__cpo5beginE,(_ZN40_INTERNAL_43c984a0_4_k_cu_83915027_297304cuda3std3__442_GLOBAL__N__43c984a0_4_k_cu_83915027_297306ignoreE - _ZN40_INTERNAL_43c984a0_4_k_cu_83915027_297304cuda3std3__45__cpo5beginE)
_ZN40_INTERNAL_43c984a0_4_k_cu_83915027_297304cuda3std3__45__cpo5beginE:
	.zero		1
	.type		_ZN40_INTERNAL_43c984a0_4_k_cu_83915027_297304cuda3std3__442_GLOBAL__N__43c984a0_4_k_cu_83915027_297306ignoreE,@object
	.size		_ZN40_INTERNAL_43c984a0_4_k_cu_83915027_297304cuda3std3__442_GLOBAL__N__43c984a0_4_k_cu_83915027_297306ignoreE,(_ZN40_INTERNAL_43c984a0_4_k_cu_83915027_297304cute7productE - _ZN40_INTERNAL_43c984a0_4_k_cu_83915027_297304cuda3std3__442_GLOBAL__N__43c984a0_4_k_cu_83915027_297306ignoreE)
_ZN40_INTERNAL_43c984a0_4_k_cu_83915027_297304cuda3std3__442_GLOBAL__N__43c984a0_4_k_cu_83915027_297306ignoreE:
	.zero		1
	.type		_ZN40_INTERNAL_43c984a0_4_k_cu_83915027_297304cute7productE,@object
	.size		_ZN40_INTERNAL_43c984a0_4_k_cu_83915027_297304cute7productE,(_ZN40_INTERNAL_43c984a0_4_k_cu_83915027_297304cuda3std3__45__cpo3endE - _ZN40_INTERNAL_43c984a0_4_k_cu_83915027_297304cute7productE)
_ZN40_INTERNAL_43c984a0_4_k_cu_83915027_297304cute7productE:
	.zero		1
	.type		_ZN40_INTERNAL_43c984a0_4_k_cu_83915027_297304cuda3std3__45__cpo3endE,@object
	.size		_ZN40_INTERNAL_43c984a0_4_k_cu_83915027_297304cuda3std3__45__cpo3endE,(_ZN40_INTERNAL_43c984a0_4_k_cu_83915027_297304cuda3std3__419piecewise_constructE - _ZN40_INTERNAL_43c984a0_4_k_cu_83915027_297304cuda3std3__45__cpo3endE)
_ZN40_INTERNAL_43c984a0_4_k_cu_83915027_297304cuda3std3__45__cpo3endE:
	.zero		1
	.type		_ZN40_INTERNAL_43c984a0_4_k_cu_83915027_297304cuda3std3__419piecewise_constructE,@object
	.size		_ZN40_INTERNAL_43c984a0_4_k_cu_83915027_297304cuda3std3__419piecewise_constructE,(_ZN40_INTERNAL_43c984a0_4_k_cu_83915027_297304cuda3std3__45__cpo4cendE - _ZN40_INTERNAL_43c984a0_4_k_cu_83915027_297304cuda3std3__419piecewise_constructE)
_ZN40_INTERNAL_43c984a0_4_k_cu_83915027_297304cuda3std3__419piecewise_constructE:
	.zero		1
	.type		_ZN40_INTERNAL_43c984a0_4_k_cu_83915027_297304cuda3std3__45__cpo4cendE,@object
	.size		_ZN40_INTERNAL_43c984a0_4_k_cu_83915027_297304cuda3std3__45__cpo4cendE,(_ZN40_INTERNAL_43c984a0_4_k_cu_83915027_297304cuda3std6ranges3__45__cpo4swapE - _ZN40_INTERNAL_43c984a0_4_k_cu_83915027_297304cuda3std3__45__cpo4cendE)
_ZN40_INTERNAL_43c984a0_4_k_cu_83915027_297304cuda3std3__45__cpo4cendE:
	.zero		1
	.type		_ZN40_INTERNAL_43c984a0_4_k_cu_83915027_297304cuda3std6ranges3__45__cpo4swapE,@object
	.size		_ZN40_INTERNAL_43c984a0_4_k_cu_83915027_297304cuda3std6ranges3__45__cpo4swapE,(.L_7 - _ZN40_INTERNAL_43c984a0_4_k_cu_83915027_297304cuda3std6ranges3__45__cpo4swapE)
_ZN40_INTERNAL_43c984a0_4_k_cu_83915027_297304cuda3std6ranges3__45__cpo4swapE:
	.zero		1
.L_7:


//--------------------- .nv.constant0._ZN7cutlass13device_kernelINS_4gemm6kernel13GemmUniversalIN4cute5tupleIJiiiiEEENS1_10collective13CollectiveMmaINS1_37MainloopSm90TmaGmmaWarpSpecializedFP8ILi9ENS5_IJNS4_1CILi2EEENSA_ILi4EEENSA_ILi1EEEEEENS1_35KernelTmaWarpSpecializedCooperativeEEENS5_IJNSA_ILi128EEENSA_ILi64EEESH_EEENS_12float_e4m3_tENS5_IJlSD_lEEESK_SL_NS4_8TiledMMAINS4_8MMA_AtomIJNS4_4SM904GMMA30MMA_64x64x32_F32E4M3E4M3_SS_TNILNSP_7ScaleInE1ELSR_1EEEEEENS4_6LayoutINS5_IJSB_SD_SD_EEENS5_IJSD_NSA_ILi0EEESW_EEEEENS5_IJNS4_10UnderscoreESZ_SZ_EEEEENS4_23SM90_TMA_LOAD_MULTICASTENS4_14ComposedLayoutINS4_7SwizzleILi3ELi4ELi3EEENS4_18smem_ptr_flag_bitsILi8EEENSU_INS5_IJNSA_ILi8EEESH_EEENS5_IJSH_SD_EEEEEEEvNS4_8identityES12_S1C_vS1D_EENS_8epilogue10collective6detail29Sm90TmaWarpSpecializedAdapterINS1G_15DefaultEpilogueISK_SL_SL_NS1F_6thread17LinearCombinationISK_Li1EffLNS1K_9ScaleType4KindE0ELNS_15FloatRoundStyleE2ESK_EENS1_15EpilogueDefaultEEEEEvvEEEEvNT_6ParamsE --------------------------
	.section	.nv.constant0._ZN7cutlass13device_kernelINS_4gemm6kernel13GemmUniversalIN4cute5tupleIJiiiiEEENS1_10collective13CollectiveMmaINS1_37MainloopSm90TmaGmmaWarpSpecializedFP8ILi9ENS5_IJNS4_1CILi2EEENSA_ILi4EEENSA_ILi1EEEEEENS1_35KernelTmaWarpSpecializedCooperativeEEENS5_IJNSA_ILi128EEENSA_ILi64EEESH_EEENS_12float_e4m3_tENS5_IJlSD_lEEESK_SL_NS4_8TiledMMAINS4_8MMA_AtomIJNS4_4SM904GMMA30MMA_64x64x32_F32E4M3E4M3_SS_TNILNSP_7ScaleInE1ELSR_1EEEEEENS4_6LayoutINS5_IJSB_SD_SD_EEENS5_IJSD_NSA_ILi0EEESW_EEEEENS5_IJNS4_10UnderscoreESZ_SZ_EEEEENS4_23SM90_TMA_LOAD_MULTICASTENS4_14ComposedLayoutINS4_7SwizzleILi3ELi4ELi3EEENS4_18smem_ptr_flag_bitsILi8EEENSU_INS5_IJNSA_ILi8EEESH_EEENS5_IJSH_SD_EEEEEEEvNS4_8identityES12_S1C_vS1D_EENS_8epilogue10collective6detail29Sm90TmaWarpSpecializedAdapterINS1G_15DefaultEpilogueISK_SL_SL_NS1F_6thread17LinearCombinationISK_Li1EffLNS1K_9ScaleType4KindE0ELNS_15FloatRoundStyleE2ESK_EENS1_15EpilogueDefaultEEEEEvvEEEEvNT_6ParamsE,"a",@progbits
	.sectionflags	@""
	.align	4
.nv.constant0._ZN7cutlass13device_kernelINS_4gemm6kernel13GemmUniversalIN4cute5tupleIJiiiiEEENS1_10collective13CollectiveMmaINS1_37MainloopSm90TmaGmmaWarpSpecializedFP8ILi9ENS5_IJNS4_1CILi2EEENSA_ILi4EEENSA_ILi1EEEEEENS1_35KernelTmaWarpSpecializedCooperativeEEENS5_IJNSA_ILi128EEENSA_ILi64EEESH_EEENS_12float_e4m3_tENS5_IJlSD_lEEESK_SL_NS4_8TiledMMAINS4_8MMA_AtomIJNS4_4SM904GMMA30MMA_64x64x32_F32E4M3E4M3_SS_TNILNSP_7ScaleInE1ELSR_1EEEEEENS4_6LayoutINS5_IJSB_SD_SD_EEENS5_IJSD_NSA_ILi0EEESW_EEEEENS5_IJNS4_10UnderscoreESZ_SZ_EEEEENS4_23SM90_TMA_LOAD_MULTICASTENS4_14ComposedLayoutINS4_7SwizzleILi3ELi4ELi3EEENS4_18smem_ptr_flag_bitsILi8EEENSU_INS5_IJNSA_ILi8EEESH_EEENS5_IJSH_SD_EEEEEEEvNS4_8identityES12_S1C_vS1D_EENS_8epilogue10collective6detail29Sm90TmaWarpSpecializedAdapterINS1G_15DefaultEpilogueISK_SL_SL_NS1F_6thread17LinearCombinationISK_Li1EffLNS1K_9ScaleType4KindE0ELNS_15FloatRoundStyleE2ESK_EENS1_15EpilogueDefaultEEEEEvvEEEEvNT_6ParamsE:
	.zero		1664


//--------------------- SYMBOLS --------------------------

	.type		.nv.reservedSmem.offset0,@object
	.size		.nv.reservedSmem.offset0,0x4
